	.headerflags	@"EF_CUDA_TEXMODE_UNIFIED EF_CUDA_64BIT_ADDRESS EF_CUDA_ACCELERATORS EF_CUDA_SM90 EF_CUDA_VIRTUAL_SM(EF_CUDA_SM90)"
	.elftype	@"ET_EXEC"


//--------------------- .nv.info                  --------------------------
	.section	.nv.info,"",@"SHT_CUDA_INFO"
	.align	4


	//----- nvinfo : EIATTR_REGCOUNT
	.align		4
        /*0000*/ 	.byte	0x04, 0x2f
        /*0002*/ 	.short	(.L_1 - .L_0)
	.align		4
.L_0:
        /*0004*/ 	.word	index@(triton_poi_fused_cat_81)
        /*0008*/ 	.word	0x0000002a


	//----- nvinfo : EIATTR_MIN_STACK_SIZE
	.align		4
.L_1:
        /*000c*/ 	.byte	0x04, 0x12
        /*000e*/ 	.short	(.L_3 - .L_2)
	.align		4
.L_2:
        /*0010*/ 	.word	index@(triton_poi_fused_cat_81)
        /*0014*/ 	.word	0x00000000


	//----- nvinfo : EIATTR_FRAME_SIZE
	.align		4
.L_3:
        /*0018*/ 	.byte	0x04, 0x11
        /*001a*/ 	.short	(.L_5 - .L_4)
	.align		4
.L_4:
        /*001c*/ 	.word	index@(triton_poi_fused_cat_81)
        /*0020*/ 	.word	0x00000000


	//----- nvinfo : EIATTR_MIN_STACK_SIZE
	.align		4
.L_5:
        /*0024*/ 	.byte	0x04, 0x12
        /*0026*/ 	.short	(.L_7 - .L_6)
	.align		4
.L_6:
        /*0028*/ 	.word	index@(triton_poi_fused_cat_81)
        /*002c*/ 	.word	0x00000000
.L_7:


//--------------------- .nv.info.triton_poi_fused_cat_81 --------------------------
	.section	.nv.info.triton_poi_fused_cat_81,"",@"SHT_CUDA_INFO"
	.sectionflags	@""
	.align	4


	//----- nvinfo : EIATTR_CUDA_API_VERSION
	.align		4
        /*0000*/ 	.byte	0x04, 0x37
        /*0002*/ 	.short	(.L_9 - .L_8)
.L_8:
        /*0004*/ 	.word	0x0000007c


	//----- nvinfo : EIATTR_KPARAM_INFO
	.align		4
.L_9:
        /*0008*/ 	.byte	0x04, 0x17
        /*000a*/ 	.short	(.L_11 - .L_10)
.L_10:
        /*000c*/ 	.word	0x00000000
        /*0010*/ 	.short	0x0009
        /*0012*/ 	.short	0x0048
        /*0014*/ 	.byte	0x00, 0xf0, 0x11, 0x00


	//----- nvinfo : EIATTR_KPARAM_INFO
	.align		4
.L_11:
        /*0018*/ 	.byte	0x04, 0x17
        /*001a*/ 	.short	(.L_13 - .L_12)
.L_12:
        /*001c*/ 	.word	0x00000000
        /*0020*/ 	.short	0x0008
        /*0022*/ 	.short	0x0040
        /*0024*/ 	.byte	0x00, 0xf4, 0x21, 0x00


	//----- nvinfo : EIATTR_KPARAM_INFO
	.align		4
.L_13:
        /*0028*/ 	.byte	0x04, 0x17
        /*002a*/ 	.short	(.L_15 - .L_14)
.L_14:
        /*002c*/ 	.word	0x00000000
        /*0030*/ 	.short	0x0007
        /*0032*/ 	.short	0x0038
        /*0034*/ 	.byte	0x00, 0xf4, 0x21, 0x00


	//----- nvinfo : EIATTR_KPARAM_INFO
	.align		4
.L_15:
        /*0038*/ 	.byte	0x04, 0x17
        /*003a*/ 	.short	(.L_17 - .L_16)
.L_16:
        /*003c*/ 	.word	0x00000000
        /*0040*/ 	.short	0x0006
        /*0042*/ 	.short	0x0030
        /*0044*/ 	.byte	0x00, 0xf4, 0x21, 0x00


	//----- nvinfo : EIATTR_KPARAM_INFO
	.align		4
.L_17:
        /*0048*/ 	.byte	0x04, 0x17
        /*004a*/ 	.short	(.L_19 - .L_18)
.L_18:
        /*004c*/ 	.word	0x00000000
        /*0050*/ 	.short	0x0005
        /*0052*/ 	.short	0x0028
        /*0054*/ 	.byte	0x00, 0xf4, 0x21, 0x00


	//----- nvinfo : EIATTR_KPARAM_INFO
	.align		4
.L_19:
        /*0058*/ 	.byte	0x04, 0x17
        /*005a*/ 	.short	(.L_21 - .L_20)
.L_20:
        /*005c*/ 	.word	0x00000000
        /*0060*/ 	.short	0x0004
        /*0062*/ 	.short	0x0020
        /*0064*/ 	.byte	0x00, 0xf4, 0x21, 0x00


	//----- nvinfo : EIATTR_KPARAM_INFO
	.align		4
.L_21:
        /*0068*/ 	.byte	0x04, 0x17
        /*006a*/ 	.short	(.L_23 - .L_22)
.L_22:
        /*006c*/ 	.word	0x00000000
        /*0070*/ 	.short	0x0003
        /*0072*/ 	.short	0x0018
        /*0074*/ 	.byte	0x00, 0xf4, 0x21, 0x00


	//----- nvinfo : EIATTR_KPARAM_INFO
	.align		4
.L_23:
        /*0078*/ 	.byte	0x04, 0x17
        /*007a*/ 	.short	(.L_25 - .L_24)
.L_24:
        /*007c*/ 	.word	0x00000000
        /*0080*/ 	.short	0x0002
        /*0082*/ 	.short	0x0010
        /*0084*/ 	.byte	0x00, 0xf4, 0x21, 0x00


	//----- nvinfo : EIATTR_KPARAM_INFO
	.align		4
.L_25:
        /*0088*/ 	.byte	0x04, 0x17
        /*008a*/ 	.short	(.L_27 - .L_26)
.L_26:
        /*008c*/ 	.word	0x00000000
        /*0090*/ 	.short	0x0001
        /*0092*/ 	.short	0x0008
        /*0094*/ 	.byte	0x00, 0xf4, 0x21, 0x00


	//----- nvinfo : EIATTR_KPARAM_INFO
	.align		4
.L_27:
        /*0098*/ 	.byte	0x04, 0x17
        /*009a*/ 	.short	(.L_29 - .L_28)
.L_28:
        /*009c*/ 	.word	0x00000000
        /*00a0*/ 	.short	0x0000
        /*00a2*/ 	.short	0x0000
        /*00a4*/ 	.byte	0x00, 0xf4, 0x21, 0x00


	//----- nvinfo : EIATTR_SPARSE_MMA_MASK
	.align		4
.L_29:
        /*00a8*/ 	.byte	0x03, 0x50
        /*00aa*/ 	.short	0x0000


	//----- nvinfo : EIATTR_MAXREG_COUNT
	.align		4
        /*00ac*/ 	.byte	0x03, 0x1b
        /*00ae*/ 	.short	0x00ff


	//----- nvinfo : EIATTR_EXIT_INSTR_OFFSETS
	.align		4
        /*00b0*/ 	.byte	0x04, 0x1c
        /*00b2*/ 	.short	(.L_31 - .L_30)


	//   ....[0]....
.L_30:
        /*00b4*/ 	.word	0x00001d60


	//----- nvinfo : EIATTR_REQNTID
	.align		4
.L_31:
        /*00b8*/ 	.byte	0x04, 0x10
        /*00ba*/ 	.short	(.L_33 - .L_32)
.L_32:
        /*00bc*/ 	.word	0x00000080
        /*00c0*/ 	.word	0x00000001
        /*00c4*/ 	.word	0x00000001


	//----- nvinfo : EIATTR_CBANK_PARAM_SIZE
	.align		4
.L_33:
        /*00c8*/ 	.byte	0x03, 0x19
        /*00ca*/ 	.short	0x004c


	//----- nvinfo : EIATTR_PARAM_CBANK
	.align		4
        /*00cc*/ 	.byte	0x04, 0x0a
        /*00ce*/ 	.short	(.L_35 - .L_34)
	.align		4
.L_34:
        /*00d0*/ 	.word	index@(.nv.constant0.triton_poi_fused_cat_81)
        /*00d4*/ 	.short	0x0210
        /*00d6*/ 	.short	0x004c


	//----- nvinfo : EIATTR_SW_WAR
	.align		4
.L_35:
        /*00d8*/ 	.byte	0x04, 0x36
        /*00da*/ 	.short	(.L_37 - .L_36)
.L_36:
        /*00dc*/ 	.word	0x00000008
.L_37:


//--------------------- .nv.callgraph             --------------------------
	.section	.nv.callgraph,"",@"SHT_CUDA_CALLGRAPH"
	.align	4
	.sectionentsize	8
	.align		4
        /*0000*/ 	.word	0x00000000
	.align		4
        /*0004*/ 	.word	0xffffffff
	.align		4
        /*0008*/ 	.word	0x00000000
	.align		4
        /*000c*/ 	.word	0xfffffffe
	.align		4
        /*0010*/ 	.word	0x00000000
	.align		4
        /*0014*/ 	.word	0xfffffffd
	.align		4
        /*0018*/ 	.word	0x00000000
	.align		4
        /*001c*/ 	.word	0xfffffffc


//--------------------- .text.triton_poi_fused_cat_81 --------------------------
	.section	.text.triton_poi_fused_cat_81,"ax",@progbits
	.align	128
        .global         triton_poi_fused_cat_81
        .type           triton_poi_fused_cat_81,@function
        .size           triton_poi_fused_cat_81,(.L_x_1 - triton_poi_fused_cat_81)
        .other          triton_poi_fused_cat_81,@"STO_CUDA_ENTRY STV_DEFAULT"
triton_poi_fused_cat_81:
.text.triton_poi_fused_cat_81:
[----:B------:R-:W-:Y:S01]  /*0000*/  LDC R1, c[0x0][0x28] ;  /* 0x00000a00ff017b82 */ /* 0x000fe20000000800 */
[----:B------:R-:W1:Y:S07]  /*0010*/  S2R R0, SR_TID.X ;  /* 0x0000000000007919 */ /* 0x000e6e0000002100 */
[----:B------:R-:W2:Y:S01]  /*0020*/  LDC.64 R8, c[0x0][0x218] ;  /* 0x00008600ff087b82 */ /* 0x000ea20000000a00 */
[----:B------:R-:W-:Y:S01]  /*0030*/  ULDC.64 UR4, c[0x0][0x208] ;  /* 0x0000820000047ab9 */ /* 0x000fe20000000a00 */
[----:B------:R-:W3:Y:S06]  /*0040*/  S2R R11, SR_CTAID.X ;  /* 0x00000000000b7919 */ /* 0x000eec0000002500 */
[----:B------:R-:W4:Y:S01]  /*0050*/  LDC.64 R36, c[0x0][0x220] ;  /* 0x00008800ff247b82 */ /* 0x000f220000000a00 */
[----:B------:R-:W-:-:S02]  /*0060*/  CS2R R16, SRZ ;  /* 0x0000000000107805 */ /* 0x000fc4000001ff00 */
[----:B------:R-:W-:Y:S02]  /*0070*/  CS2R R18, SRZ ;  /* 0x0000000000127805 */ /* 0x000fe4000001ff00 */
[----:B------:R-:W-:Y:S02]  /*0080*/  CS2R R20, SRZ ;  /* 0x0000000000147805 */ /* 0x000fe4000001ff00 */
[----:B------:R-:W-:Y:S01]  /*0090*/  CS2R R14, SRZ ;  /* 0x00000000000e7805 */ /* 0x000fe2000001ff00 */
[----:B------:R-:W-:Y:S01]  /*00a0*/  ULDC.64 UR6, c[0x0][0x228] ;  /* 0x00008a0000067ab9 */ /* 0x000fe20000000a00 */
[----:B-1----:R-:W-:-:S05]  /*00b0*/  IMAD.SHL.U32 R0, R0, 0x4, RZ ;  /* 0x0000000400007824 */ /* 0x002fca00078e00ff */
[----:B------:R-:W-:-:S05]  /*00c0*/  LOP3.LUT R0, R0, 0x1fc, RZ, 0xc0, !PT ;  /* 0x000001fc00007812 */ /* 0x000fca00078ec0ff */
[----:B---3--:R-:W-:-:S05]  /*00d0*/  IMAD R2, R11, 0x400, R0 ;  /* 0x000004000b027824 */ /* 0x008fca00078e0200 */
[----:B------:R-:W-:-:S04]  /*00e0*/  SHF.R.S32.HI R25, RZ, 0x1f, R2 ;  /* 0x0000001fff197819 */ /* 0x000fc80000011402 */
[CC--:B------:R-:W-:Y:S02]  /*00f0*/  LEA.HI R5, R25.reuse, R2.reuse, RZ, 0x8 ;  /* 0x0000000219057211 */ /* 0x0c0fe400078f40ff */
[----:B------:R-:W-:Y:S02]  /*0100*/  LEA.HI R3, R25, R2, RZ, 0x4 ;  /* 0x0000000219037211 */ /* 0x000fe400078f20ff */
[----:B------:R-:W-:Y:S02]  /*0110*/  SHF.R.S32.HI R5, RZ, 0x8, R5 ;  /* 0x00000008ff057819 */ /* 0x000fe40000011405 */
[----:B------:R-:W-:Y:S02]  /*0120*/  SHF.R.S32.HI R4, RZ, 0x4, R3 ;  /* 0x00000004ff047819 */ /* 0x000fe40000011403 */
[----:B------:R-:W-:Y:S02]  /*0130*/  LEA.HI R0, R5, R5, RZ, 0x7 ;  /* 0x0000000505007211 */ /* 0x000fe400078f38ff */
[----:B------:R-:W-:-:S02]  /*0140*/  LEA.HI R6, R4, R4, RZ, 0x4 ;  /* 0x0000000404067211 */ /* 0x000fc400078f20ff */
[----:B------:R-:W-:Y:S02]  /*0150*/  LOP3.LUT R0, R0, 0xffffff80, RZ, 0xc0, !PT ;  /* 0xffffff8000007812 */ /* 0x000fe400078ec0ff */
[----:B------:R-:W-:Y:S02]  /*0160*/  LOP3.LUT R7, R6, 0xfffffff0, RZ, 0xc0, !PT ;  /* 0xfffffff006077812 */ /* 0x000fe400078ec0ff */
[----:B------:R-:W-:Y:S01]  /*0170*/  SHF.R.S32.HI R10, RZ, 0x15, R11 ;  /* 0x00000015ff0a7819 */ /* 0x000fe2000001140b */
[----:B------:R-:W-:Y:S01]  /*0180*/  IMAD.IADD R28, R5, 0x1, -R0 ;  /* 0x00000001051c7824 */ /* 0x000fe200078e0a00 */
[----:B------:R-:W-:Y:S01]  /*0190*/  LOP3.LUT R3, R3, 0xfffffff0, RZ, 0xc0, !PT ;  /* 0xfffffff003037812 */ /* 0x000fe200078ec0ff */
[----:B------:R-:W-:Y:S01]  /*01a0*/  IMAD.IADD R13, R4, 0x1, -R7 ;  /* 0x00000001040d7824 */ /* 0x000fe200078e0a07 */
[----:B------:R-:W-:Y:S02]  /*01b0*/  CS2R R6, SRZ ;  /* 0x0000000000067805 */ /* 0x000fe4000001ff00 */
[----:B------:R-:W-:Y:S01]  /*01c0*/  ISETP.GE.AND P0, PT, R28, 0x40, PT ;  /* 0x000000401c00780c */ /* 0x000fe20003f06270 */
[----:B--2---:R-:W-:Y:S01]  /*01d0*/  IMAD.WIDE R12, R13, 0x8, R8 ;  /* 0x000000080d0c7825 */ /* 0x004fe200078e0208 */
[----:B------:R-:W-:-:S03]  /*01e0*/  SGXT R10, R10, 0x1 ;  /* 0x000000010a0a781a */ /* 0x000fc60000000200 */
[----:B------:R-:W-:-:S05]  /*01f0*/  VIADD R23, R2, 0x200 ;  /* 0x0000020002177836 */ /* 0x000fca0000000000 */
[----:B------:R-:W-:-:S03]  /*0200*/  LEA.HI R0, R10, R23, RZ, 0x8 ;  /* 0x000000170a007211 */ /* 0x000fc600078f40ff */
[----:B------:R1:W2:Y:S01]  /*0210*/  @!P0 LDG.E.EL.64 R6, desc[UR4][R12.64] ;  /* 0x000000040c068981 */ /* 0x0002a2000c2e1b00 */
[----:B------:R-:W-:Y:S01]  /*0220*/  SHF.R.S32.HI R0, RZ, 0x8, R0 ;  /* 0x00000008ff007819 */ /* 0x000fe20000011400 */
[----:B------:R-:W-:Y:S01]  /*0230*/  IMAD.IADD R32, R2, 0x1, -R3 ;  /* 0x0000000102207824 */ /* 0x000fe200078e0a03 */
[----:B------:R-:W-:Y:S02]  /*0240*/  LEA.HI R11, R10, R23, RZ, 0x4 ;  /* 0x000000170a0b7211 */ /* 0x000fe400078f20ff */
[----:B------:R-:W-:Y:S01]  /*0250*/  LEA.HI R3, R0, R0, RZ, 0x7 ;  /* 0x0000000000037211 */ /* 0x000fe200078f38ff */
[----:B----4-:R-:W-:Y:S01]  /*0260*/  IMAD.WIDE R26, R32, 0x8, R36 ;  /* 0x00000008201a7825 */ /* 0x010fe200078e0224 */
[----:B------:R-:W-:Y:S02]  /*0270*/  SHF.R.S32.HI R11, RZ, 0x4, R11 ;  /* 0x00000004ff0b7819 */ /* 0x000fe4000001140b */
[----:B------:R-:W-:Y:S02]  /*0280*/  LOP3.LUT R3, R3, 0xffffff80, RZ, 0xc0, !PT ;  /* 0xffffff8003037812 */ /* 0x000fe400078ec0ff */
[----:B------:R-:W3:Y:S01]  /*0290*/  @!P0 LDG.E.EL.128 R16, desc[UR4][R26.64] ;  /* 0x000000041a108981 */ /* 0x000ee2000c2e1d00 */
[----:B-1----:R-:W-:-:S02]  /*02a0*/  LEA.HI R12, R11, R11, RZ, 0x4 ;  /* 0x0000000b0b0c7211 */ /* 0x002fc400078f20ff */
[----:B------:R-:W-:Y:S02]  /*02b0*/  IMAD.IADD R0, R0, 0x1, -R3 ;  /* 0x0000000100007824 */ /* 0x000fe400078e0a03 */
[----:B------:R-:W-:-:S03]  /*02c0*/  LOP3.LUT R12, R12, 0xfffffff0, RZ, 0xc0, !PT ;  /* 0xfffffff00c0c7812 */ /* 0x000fc600078ec0ff */
[----:B------:R-:W-:Y:S02]  /*02d0*/  ISETP.GE.AND P1, PT, R0, 0x40, PT ;  /* 0x000000400000780c */ /* 0x000fe40003f26270 */
[----:B------:R-:W-:-:S04]  /*02e0*/  IMAD.IADD R3, R11, 0x1, -R12 ;  /* 0x000000010b037824 */ /* 0x000fc800078e0a0c */
[----:B------:R-:W-:Y:S01]  /*02f0*/  IMAD.WIDE R30, R3, 0x8, R8 ;  /* 0x00000008031e7825 */ /* 0x000fe200078e0208 */
[----:B------:R-:W-:-:S03]  /*0300*/  CS2R R12, SRZ ;  /* 0x00000000000c7805 */ /* 0x000fc6000001ff00 */
[----:B------:R-:W-:-:S03]  /*0310*/  VIADD R29, R2, 0x2 ;  /* 0x00000002021d7836 */ /* 0x000fc60000000000 */
[----:B------:R1:W4:Y:S02]  /*0320*/  @!P1 LDG.E.EL.64 R20, desc[UR4][R30.64] ;  /* 0x000000041e149981 */ /* 0x000324000c2e1b00 */
[----:B------:R-:W-:Y:S02]  /*0330*/  LEA.HI R10, R10, R29, RZ, 0x4 ;  /* 0x0000001d0a0a7211 */ /* 0x000fe400078f20ff */
[----:B------:R5:W4:Y:S01]  /*0340*/  @!P1 LDG.E.EL.128 R12, desc[UR4][R26.64] ;  /* 0x000000041a0c9981 */ /* 0x000b22000c2e1d00 */
[----:B------:R-:W-:Y:S02]  /*0350*/  CS2R R8, SRZ ;  /* 0x0000000000087805 */ /* 0x000fe4000001ff00 */
[----:B------:R-:W-:-:S05]  /*0360*/  LOP3.LUT R10, R10, 0xfffffff0, RZ, 0xc0, !PT ;  /* 0xfffffff00a0a7812 */ /* 0x000fca00078ec0ff */
[----:B------:R-:W-:Y:S01]  /*0370*/  IMAD.IADD R29, R29, 0x1, -R10 ;  /* 0x000000011d1d7824 */ /* 0x000fe200078e0a0a */
[----:B------:R-:W-:-:S03]  /*0380*/  CS2R R10, SRZ ;  /* 0x00000000000a7805 */ /* 0x000fc6000001ff00 */
[----:B------:R-:W-:-:S05]  /*0390*/  IMAD.WIDE R36, R29, 0x8, R36 ;  /* 0x000000081d247825 */ /* 0x000fca00078e0224 */
[----:B------:R-:W4:Y:S01]  /*03a0*/  @!P0 LDG.E.EL.128 R8, desc[UR4][R36.64] ;  /* 0x0000000424088981 */ /* 0x000f22000c2e1d00 */
[----:B------:R-:W-:Y:S01]  /*03b0*/  IMAD.SHL.U32 R28, R28, 0x40, RZ ;  /* 0x000000401c1c7824 */ /* 0x000fe200078e00ff */
[----:B--2---:R-:W-:Y:S02]  /*03c0*/  SEL R22, R7, RZ, !P0 ;  /* 0x000000ff07167207 */ /* 0x004fe40004000000 */
[----:B------:R-:W-:Y:S02]  /*03d0*/  SEL R7, R6, RZ, !P0 ;  /* 0x000000ff06077207 */ /* 0x000fe40004000000 */
[----:B-1----:R-:W-:-:S04]  /*03e0*/  SHF.R.U32.HI R30, RZ, 0x1c, R22 ;  /* 0x0000001cff1e7819 */ /* 0x002fc80000011616 */
[----:B------:R-:W-:Y:S02]  /*03f0*/  LOP3.LUT R30, R30, 0x8, RZ, 0xc0, !PT ;  /* 0x000000081e1e7812 */ /* 0x000fe400078ec0ff */
[----:B---3--:R-:W-:Y:S02]  /*0400*/  SEL R17, R17, RZ, !P0 ;  /* 0x000000ff11117207 */ /* 0x008fe40004000000 */
[----:B------:R-:W-:Y:S02]  /*0410*/  IADD3 R30, P2, R30, R7, RZ ;  /* 0x000000071e1e7210 */ /* 0x000fe40007f5e0ff */
[----:B------:R-:W-:Y:S02]  /*0420*/  SEL R6, R16, RZ, !P0 ;  /* 0x000000ff10067207 */ /* 0x000fe40004000000 */
[----:B-----5:R-:W-:Y:S01]  /*0430*/  SHF.R.U32.HI R27, RZ, 0x1a, R17 ;  /* 0x0000001aff1b7819 */ /* 0x020fe20000011611 */
[----:B------:R-:W-:Y:S01]  /*0440*/  IMAD.X R31, RZ, RZ, R22, P2 ;  /* 0x000000ffff1f7224 */ /* 0x000fe200010e0616 */
[----:B------:R-:W-:-:S02]  /*0450*/  SEL R7, R18, RZ, !P0 ;  /* 0x000000ff12077207 */ /* 0x000fc40004000000 */
[----:B------:R-:W-:Y:S02]  /*0460*/  LEA R24, P2, R6, UR6, 0x2 ;  /* 0x0000000606187c11 */ /* 0x000fe4000f8410ff */
[C---:B------:R-:W-:Y:S01]  /*0470*/  SHF.L.U64.HI R31, R30.reuse, 0x5, R31 ;  /* 0x000000051e1f7819 */ /* 0x040fe2000001021f */
[----:B------:R-:W-:Y:S01]  /*0480*/  IMAD.SHL.U32 R30, R30, 0x20, RZ ;  /* 0x000000201e1e7824 */ /* 0x000fe200078e00ff */
[----:B------:R-:W-:Y:S02]  /*0490*/  SEL R18, R19, RZ, !P0 ;  /* 0x000000ff13127207 */ /* 0x000fe40004000000 */
[----:B------:R-:W-:Y:S02]  /*04a0*/  LOP3.LUT R27, R27, 0x20, RZ, 0xc0, !PT ;  /* 0x000000201b1b7812 */ /* 0x000fe400078ec0ff */
[----:B------:R-:W-:Y:S02]  /*04b0*/  LEA.HI.X R26, R6, UR7, R17, 0x2, P2 ;  /* 0x00000007061a7c11 */ /* 0x000fe400090f1411 */
[----:B------:R-:W-:-:S02]  /*04c0*/  SHF.R.U32.HI R19, RZ, 0x1a, R18 ;  /* 0x0000001aff137819 */ /* 0x000fc40000011612 */
[----:B------:R-:W-:Y:S02]  /*04d0*/  IADD3 R24, P2, P3, R30, R24, R27 ;  /* 0x000000181e187210 */ /* 0x000fe40007b5e01b */
[----:B------:R-:W-:Y:S02]  /*04e0*/  LEA R16, P4, R7, UR6, 0x2 ;  /* 0x0000000607107c11 */ /* 0x000fe4000f8810ff */
[----:B------:R-:W-:Y:S02]  /*04f0*/  LEA.HI R6, R25, R2, RZ, 0xf ;  /* 0x0000000219067211 */ /* 0x000fe400078f78ff */
[----:B------:R-:W-:Y:S02]  /*0500*/  LOP3.LUT R19, R19, 0x20, RZ, 0xc0, !PT ;  /* 0x0000002013137812 */ /* 0x000fe400078ec0ff */
[----:B------:R-:W-:Y:S02]  /*0510*/  IADD3.X R25, R31, R26, RZ, P2, P3 ;  /* 0x0000001a1f197210 */ /* 0x000fe400017e64ff */
[----:B------:R-:W-:-:S02]  /*0520*/  LEA.HI.X R22, R7, UR7, R18, 0x2, P4 ;  /* 0x0000000707167c11 */ /* 0x000fc4000a0f1412 */
[----:B------:R-:W-:Y:S01]  /*0530*/  SHF.R.S32.HI R7, RZ, 0xf, R6 ;  /* 0x0000000fff077819 */ /* 0x000fe20000011406 */
[----:B------:R-:W-:Y:S01]  /*0540*/  IMAD.WIDE R24, R28, 0x4, R24 ;  /* 0x000000041c187825 */ /* 0x000fe200078e0218 */
[----:B------:R-:W-:Y:S02]  /*0550*/  IADD3 R18, P4, P5, R30, R16, R19 ;  /* 0x000000101e127210 */ /* 0x000fe40007d9e013 */
[----:B------:R-:W-:Y:S02]  /*0560*/  CS2R R16, SRZ ;  /* 0x0000000000107805 */ /* 0x000fe4000001ff00 */
[----:B----4-:R-:W-:Y:S01]  /*0570*/  SEL R21, R21, RZ, !P1 ;  /* 0x000000ff15157207 */ /* 0x010fe20004800000 */
[----:B------:R-:W-:Y:S01]  /*0580*/  IMAD.SHL.U32 R27, R7, 0x1000, RZ ;  /* 0x00001000071b7824 */ /* 0x000fe200078e00ff */
[----:B------:R-:W-:Y:S02]  /*0590*/  IADD3.X R19, R31, R22, RZ, P4, P5 ;  /* 0x000000161f137210 */ /* 0x000fe400027ea4ff */
[----:B------:R-:W-:Y:S01]  /*05a0*/  SHF.R.U32.HI R22, RZ, 0x1c, R21 ;  /* 0x0000001cff167819 */ /* 0x000fe20000011615 */
[----:B------:R-:W-:Y:S01]  /*05b0*/  IMAD.WIDE R24, R27, 0x4, R24 ;  /* 0x000000041b187825 */ /* 0x000fe200078e0218 */
[----:B------:R-:W-:-:S02]  /*05c0*/  SEL R33, R20, RZ, !P1 ;  /* 0x000000ff14217207 */ /* 0x000fc40004800000 */
[----:B------:R-:W-:Y:S01]  /*05d0*/  SEL R20, R12, RZ, !P1 ;  /* 0x000000ff0c147207 */ /* 0x000fe20004800000 */
[----:B------:R-:W-:Y:S01]  /*05e0*/  IMAD.WIDE R18, R28, 0x4, R18 ;  /* 0x000000041c127825 */ /* 0x000fe200078e0212 */
[----:B------:R-:W-:Y:S01]  /*05f0*/  LOP3.LUT R12, R22, 0x8, RZ, 0xc0, !PT ;  /* 0x00000008160c7812 */ /* 0x000fe200078ec0ff */
[----:B------:R1:W2:Y:S01]  /*0600*/  @!P0 LDG.E.EL R17, desc[UR4][R24.64] ;  /* 0x0000000418118981 */ /* 0x0002a2000c2e1900 */
[----:B------:R-:W-:Y:S02]  /*0610*/  SEL R14, R14, RZ, !P1 ;  /* 0x000000ff0e0e7207 */ /* 0x000fe40004800000 */
[----:B------:R-:W-:Y:S01]  /*0620*/  SEL R35, R13, RZ, !P1 ;  /* 0x000000ff0d237207 */ /* 0x000fe20004800000 */
[----:B------:R-:W-:Y:S01]  /*0630*/  IMAD.WIDE R18, R27, 0x4, R18 ;  /* 0x000000041b127825 */ /* 0x000fe200078e0212 */
[----:B------:R-:W-:Y:S02]  /*0640*/  SEL R15, R15, RZ, !P1 ;  /* 0x000000ff0f0f7207 */ /* 0x000fe40004800000 */
[----:B------:R-:W-:-:S02]  /*0650*/  LEA R13, P4, R14, UR6, 0x2 ;  /* 0x000000060e0d7c11 */ /* 0x000fc4000f8810ff */
[----:B-1----:R-:W-:Y:S01]  /*0660*/  IADD3 R24, P2, R12, R33, RZ ;  /* 0x000000210c187210 */ /* 0x002fe20007f5e0ff */
[----:B------:R1:W3:Y:S01]  /*0670*/  @!P0 LDG.E.EL R16, desc[UR4][R18.64] ;  /* 0x0000000412108981 */ /* 0x0002e2000c2e1900 */
[--C-:B------:R-:W-:Y:S01]  /*0680*/  LEA.HI.X R14, R14, UR7, R15.reuse, 0x2, P4 ;  /* 0x000000070e0e7c11 */ /* 0x100fe2000a0f140f */
[----:B------:R-:W-:Y:S01]  /*0690*/  IMAD.SHL.U32 R22, R0, 0x40, RZ ;  /* 0x0000004000167824 */ /* 0x000fe200078e00ff */
[----:B------:R-:W-:Y:S01]  /*06a0*/  SHF.R.U32.HI R15, RZ, 0x1a, R15 ;  /* 0x0000001aff0f7819 */ /* 0x000fe2000001160f */
[----:B------:R-:W-:Y:S01]  /*06b0*/  IMAD.X R25, RZ, RZ, R21, P2 ;  /* 0x000000ffff197224 */ /* 0x000fe200010e0615 */
[----:B------:R-:W-:Y:S02]  /*06c0*/  LEA R39, P3, R20, UR6, 0x2 ;  /* 0x0000000614277c11 */ /* 0x000fe4000f8610ff */
[----:B------:R-:W-:Y:S02]  /*06d0*/  SHF.R.U32.HI R38, RZ, 0x1a, R35 ;  /* 0x0000001aff267819 */ /* 0x000fe40000011623 */
[C---:B------:R-:W-:Y:S01]  /*06e0*/  SHF.L.U64.HI R25, R24.reuse, 0x5, R25 ;  /* 0x0000000518197819 */ /* 0x040fe20000010219 */
[----:B------:R-:W-:Y:S01]  /*06f0*/  IMAD.SHL.U32 R24, R24, 0x20, RZ ;  /* 0x0000002018187824 */ /* 0x000fe200078e00ff */
[----:B------:R-:W-:-:S02]  /*0700*/  LOP3.LUT R15, R15, 0x20, RZ, 0xc0, !PT ;  /* 0x000000200f0f7812 */ /* 0x000fc400078ec0ff */
[----:B------:R-:W-:Y:S02]  /*0710*/  SEL R9, R9, RZ, !P0 ;  /* 0x000000ff09097207 */ /* 0x000fe40004000000 */
[----:B------:R-:W-:Y:S02]  /*0720*/  LEA.HI.X R12, R20, UR7, R35, 0x2, P3 ;  /* 0x00000007140c7c11 */ /* 0x000fe400098f1423 */
[----:B-1----:R-:W-:Y:S02]  /*0730*/  SEL R18, R8, RZ, !P0 ;  /* 0x000000ff08127207 */ /* 0x002fe40004000000 */
[----:B------:R-:W-:Y:S02]  /*0740*/  LOP3.LUT R38, R38, 0x20, RZ, 0xc0, !PT ;  /* 0x0000002026267812 */ /* 0x000fe400078ec0ff */
[----:B------:R-:W-:Y:S02]  /*0750*/  IADD3 R8, P2, P3, R24, R13, R15 ;  /* 0x0000000d18087210 */ /* 0x000fe40007b5e00f */
[----:B------:R-:W-:-:S02]  /*0760*/  SHF.R.U32.HI R13, RZ, 0x1a, R9 ;  /* 0x0000001aff0d7819 */ /* 0x000fc40000011609 */
[----:B------:R-:W-:Y:S02]  /*0770*/  IADD3 R38, P5, P6, R24, R39, R38 ;  /* 0x0000002718267210 */ /* 0x000fe40007ebe026 */
[C---:B------:R-:W-:Y:S02]  /*0780*/  LEA R15, P4, R18.reuse, UR6, 0x2 ;  /* 0x00000006120f7c11 */ /* 0x040fe4000f8810ff */
[----:B------:R-:W-:Y:S02]  /*0790*/  LOP3.LUT R13, R13, 0x20, RZ, 0xc0, !PT ;  /* 0x000000200d0d7812 */ /* 0x000fe400078ec0ff */
[----:B------:R-:W-:Y:S02]  /*07a0*/  LEA.HI.X R18, R18, UR7, R9, 0x2, P4 ;  /* 0x0000000712127c11 */ /* 0x000fe4000a0f1409 */
[C---:B------:R-:W-:Y:S02]  /*07b0*/  IADD3.X R39, R25.reuse, R12, RZ, P5, P6 ;  /* 0x0000000c19277210 */ /* 0x040fe40002fec4ff */
[----:B------:R-:W-:Y:S01]  /*07c0*/  IADD3 R12, P4, P5, R30, R15, R13 ;  /* 0x0000000f1e0c7210 */ /* 0x000fe20007d9e00d */
[----:B------:R-:W-:Y:S01]  /*07d0*/  IMAD.MOV.U32 R20, RZ, RZ, RZ ;  /* 0x000000ffff147224 */ /* 0x000fe200078e00ff */
[----:B------:R-:W-:Y:S01]  /*07e0*/  IADD3.X R9, R25, R14, RZ, P2, P3 ;  /* 0x0000000e19097210 */ /* 0x000fe200017e64ff */
[----:B------:R-:W-:Y:S01]  /*07f0*/  IMAD.WIDE R38, R22, 0x4, R38 ;  /* 0x0000000416267825 */ /* 0x000fe200078e0226 */
[----:B------:R-:W-:-:S02]  /*0800*/  IADD3.X R13, R31, R18, RZ, P4, P5 ;  /* 0x000000121f0d7210 */ /* 0x000fc400027ea4ff */
[----:B------:R-:W-:Y:S02]  /*0810*/  CS2R R14, SRZ ;  /* 0x00000000000e7805 */ /* 0x000fe4000001ff00 */
[----:B------:R-:W-:Y:S01]  /*0820*/  SHF.R.S32.HI R34, RZ, 0x1f, R23 ;  /* 0x0000001fff227819 */ /* 0x000fe20000011417 */
[----:B------:R-:W-:Y:S01]  /*0830*/  IMAD.WIDE R8, R22, 0x4, R8 ;  /* 0x0000000416087825 */ /* 0x000fe200078e0208 */
[----:B------:R-:W-:Y:S02]  /*0840*/  SEL R10, R10, RZ, !P0 ;  /* 0x000000ff0a0a7207 */ /* 0x000fe40004000000 */
[----:B------:R-:W-:Y:S02]  /*0850*/  CS2R R18, SRZ ;  /* 0x0000000000127805 */ /* 0x000fe4000001ff00 */
[----:B------:R-:W-:Y:S01]  /*0860*/  LEA.HI R34, R34, R23, RZ, 0xf ;  /* 0x0000001722227211 */ /* 0x000fe200078f78ff */
[----:B------:R-:W-:Y:S01]  /*0870*/  IMAD.WIDE R12, R28, 0x4, R12 ;  /* 0x000000041c0c7825 */ /* 0x000fe200078e020c */
[----:B------:R-:W-:-:S02]  /*0880*/  SEL R11, R11, RZ, !P0 ;  /* 0x000000ff0b0b7207 */ /* 0x000fc40004000000 */
[----:B------:R-:W-:Y:S01]  /*0890*/  SHF.R.S32.HI R33, RZ, 0xf, R34 ;  /* 0x0000000fff217819 */ /* 0x000fe20000011422 */
[----:B------:R-:W-:Y:S01]  /*08a0*/  IMAD.WIDE R12, R27, 0x4, R12 ;  /* 0x000000041b0c7825 */ /* 0x000fe200078e020c */
[----:B------:R-:W-:-:S03]  /*08b0*/  LEA R26, P2, R10, UR6, 0x2 ;  /* 0x000000060a1a7c11 */ /* 0x000fc6000f8410ff */
[----:B------:R-:W-:Y:S01]  /*08c0*/  IMAD.SHL.U32 R21, R33, 0x1000, RZ ;  /* 0x0000100021157824 */ /* 0x000fe200078e00ff */
[----:B------:R1:W4:Y:S01]  /*08d0*/  @!P0 LDG.E.EL R20, desc[UR4][R12.64] ;  /* 0x000000040c148981 */ /* 0x000322000c2e1900 */
[----:B------:R-:W-:Y:S02]  /*08e0*/  LEA.HI.X R10, R10, UR7, R11, 0x2, P2 ;  /* 0x000000070a0a7c11 */ /* 0x000fe400090f140b */
[----:B------:R-:W-:-:S04]  /*08f0*/  IMAD.WIDE R8, R21, 0x4, R8 ;  /* 0x0000000415087825 */ /* 0x000fc800078e0208 */
[----:B------:R-:W-:Y:S01]  /*0900*/  IMAD.WIDE R38, R21, 0x4, R38 ;  /* 0x0000000415267825 */ /* 0x000fe200078e0226 */
[----:B-1----:R-:W-:Y:S02]  /*0910*/  CS2R R12, SRZ ;  /* 0x00000000000c7805 */ /* 0x002fe4000001ff00 */
[----:B------:R-:W-:Y:S01]  /*0920*/  SHF.R.U32.HI R11, RZ, 0x1a, R11 ;  /* 0x0000001aff0b7819 */ /* 0x000fe2000001160b */
[----:B------:R1:W5:Y:S04]  /*0930*/  @!P1 LDG.E.EL R18, desc[UR4][R8.64] ;  /* 0x0000000408129981 */ /* 0x000368000c2e1900 */
[----:B------:R-:W2:Y:S01]  /*0940*/  @!P1 LDG.E.EL.128 R12, desc[UR4][R36.64] ;  /* 0x00000004240c9981 */ /* 0x000ea2000c2e1d00 */
[----:B------:R-:W-:-:S03]  /*0950*/  LOP3.LUT R11, R11, 0x20, RZ, 0xc0, !PT ;  /* 0x000000200b0b7812 */ /* 0x000fc600078ec0ff */
[----:B------:R2:W3:Y:S01]  /*0960*/  @!P1 LDG.E.EL R19, desc[UR4][R38.64] ;  /* 0x0000000426139981 */ /* 0x0004e2000c2e1900 */
[----:B-1----:R-:W-:Y:S02]  /*0970*/  IADD3 R8, P2, P3, R30, R26, R11 ;  /* 0x0000001a1e087210 */ /* 0x002fe40007b5e00b */
[----:B--2---:R-:W-:Y:S02]  /*0980*/  SEL R11, R13, RZ, !P1 ;  /* 0x000000ff0d0b7207 */ /* 0x004fe40004800000 */
[----:B0-----:R-:W-:Y:S02]  /*0990*/  SEL R38, R12, RZ, !P1 ;  /* 0x000000ff0c267207 */ /* 0x001fe40004800000 */
[----:B------:R-:W-:Y:S02]  /*09a0*/  SHF.R.U32.HI R13, RZ, 0x1a, R11 ;  /* 0x0000001aff0d7819 */ /* 0x000fe4000001160b */
[----:B------:R-:W-:Y:S02]  /*09b0*/  LEA R12, P4, R38, UR6, 0x2 ;  /* 0x00000006260c7c11 */ /* 0x000fe4000f8810ff */
[----:B------:R-:W-:-:S02]  /*09c0*/  SEL R26, R15, RZ, !P1 ;  /* 0x000000ff0f1a7207 */ /* 0x000fc40004800000 */
[----:B------:R-:W-:Y:S02]  /*09d0*/  LOP3.LUT R13, R13, 0x20, RZ, 0xc0, !PT ;  /* 0x000000200d0d7812 */ /* 0x000fe400078ec0ff */
[----:B------:R-:W-:Y:S02]  /*09e0*/  SEL R9, R14, RZ, !P1 ;  /* 0x000000ff0e097207 */ /* 0x000fe40004800000 */
[----:B------:R-:W-:Y:S02]  /*09f0*/  LEA.HI.X R14, R38, UR7, R11, 0x2, P4 ;  /* 0x00000007260e7c11 */ /* 0x000fe4000a0f140b */
[----:B------:R-:W-:Y:S02]  /*0a00*/  SHF.R.U32.HI R11, RZ, 0x1a, R26 ;  /* 0x0000001aff0b7819 */ /* 0x000fe4000001161a */
[----:B------:R-:W-:Y:S02]  /*0a10*/  IADD3 R12, P4, P5, R24, R12, R13 ;  /* 0x0000000c180c7210 */ /* 0x000fe40007d9e00d */
[----:B------:R-:W-:-:S02]  /*0a20*/  LEA R13, P6, R9, UR6, 0x2 ;  /* 0x00000006090d7c11 */ /* 0x000fc4000f8c10ff */
[----:B------:R-:W-:Y:S02]  /*0a30*/  LOP3.LUT R11, R11, 0x20, RZ, 0xc0, !PT ;  /* 0x000000200b0b7812 */ /* 0x000fe400078ec0ff */
[----:B------:R-:W-:Y:S02]  /*0a40*/  LEA.HI.X R26, R9, UR7, R26, 0x2, P6 ;  /* 0x00000007091a7c11 */ /* 0x000fe4000b0f141a */
[----:B------:R-:W-:Y:S02]  /*0a50*/  IADD3.X R9, R31, R10, RZ, P2, P3 ;  /* 0x0000000a1f097210 */ /* 0x000fe400017e64ff */
[----:B------:R-:W-:Y:S02]  /*0a60*/  IADD3 R10, P2, P3, R24, R13, R11 ;  /* 0x0000000d180a7210 */ /* 0x000fe40007b5e00b */
[C---:B------:R-:W-:Y:S02]  /*0a70*/  IADD3.X R13, R25.reuse, R14, RZ, P4, P5 ;  /* 0x0000000e190d7210 */ /* 0x040fe400027ea4ff */
[----:B------:R-:W0:Y:S01]  /*0a80*/  LDC.64 R14, c[0x0][0x230] ;  /* 0x00008c00ff0e7b82 */ /* 0x000e220000000a00 */
[----:B------:R-:W-:Y:S01]  /*0a90*/  IADD3.X R11, R25, R26, RZ, P2, P3 ;  /* 0x0000001a190b7210 */ /* 0x000fe200017e64ff */
[----:B------:R-:W-:-:S04]  /*0aa0*/  IMAD.WIDE R8, R28, 0x4, R8 ;  /* 0x000000041c087825 */ /* 0x000fc800078e0208 */
[----:B------:R-:W-:-:S04]  /*0ab0*/  IMAD.WIDE R12, R22, 0x4, R12 ;  /* 0x00000004160c7825 */ /* 0x000fc800078e020c */
[----:B------:R-:W-:-:S04]  /*0ac0*/  IMAD.WIDE R10, R22, 0x4, R10 ;  /* 0x00000004160a7825 */ /* 0x000fc800078e020a */
[----:B------:R-:W-:Y:S02]  /*0ad0*/  IMAD.MOV.U32 R26, RZ, RZ, RZ ;  /* 0x000000ffff1a7224 */ /* 0x000fe400078e00ff */
[----:B------:R-:W-:-:S04]  /*0ae0*/  IMAD.WIDE R12, R21, 0x4, R12 ;  /* 0x00000004150c7825 */ /* 0x000fc800078e020c */
[----:B------:R-:W-:-:S04]  /*0af0*/  IMAD.WIDE R36, R21, 0x4, R10 ;  /* 0x0000000415247825 */ /* 0x000fc800078e020a */
[----:B------:R-:W-:-:S04]  /*0b00*/  IMAD.WIDE R8, R27, 0x4, R8 ;  /* 0x000000041b087825 */ /* 0x000fc800078e0208 */
[----:B------:R-:W-:Y:S01]  /*0b10*/  IMAD.MOV.U32 R21, RZ, RZ, RZ ;  /* 0x000000ffff157224 */ /* 0x000fe200078e00ff */
[----:B------:R1:W2:Y:S01]  /*0b20*/  @!P0 LDG.E.EL R26, desc[UR4][R8.64] ;  /* 0x00000004081a8981 */ /* 0x0002a2000c2e1900 */
[----:B------:R-:W-:-:S04]  /*0b30*/  CS2R R10, SRZ ;  /* 0x00000000000a7805 */ /* 0x000fc8000001ff00 */
[----:B------:R0:W2:Y:S01]  /*0b40*/  @!P1 LDG.E.EL R21, desc[UR4][R36.64] ;  /* 0x0000000424159981 */ /* 0x0000a2000c2e1900 */
[----:B-1----:R-:W-:Y:S01]  /*0b50*/  CS2R R8, SRZ ;  /* 0x0000000000087805 */ /* 0x002fe2000001ff00 */
[----:B0-----:R-:W-:-:S05]  /*0b60*/  IMAD.WIDE R36, R32, 0x8, R14 ;  /* 0x0000000820247825 */ /* 0x001fca00078e020e */
[----:B------:R-:W2:Y:S01]  /*0b70*/  @!P0 LDG.E.EL.128 R8, desc[UR4][R36.64] ;  /* 0x0000000424088981 */ /* 0x000ea2000c2e1d00 */
[----:B------:R-:W-:-:S06]  /*0b80*/  IMAD.MOV.U32 R22, RZ, RZ, RZ ;  /* 0x000000ffff167224 */ /* 0x000fcc00078e00ff */
[----:B------:R0:W3:Y:S02]  /*0b90*/  @!P1 LDG.E.EL R22, desc[UR4][R12.64] ;  /* 0x000000040c169981 */ /* 0x0000e4000c2e1900 */
[----:B0-----:R-:W-:Y:S02]  /*0ba0*/  IMAD.MOV.U32 R12, RZ, RZ, RZ ;  /* 0x000000ffff0c7224 */ /* 0x001fe400078e00ff */
[----:B------:R-:W-:Y:S01]  /*0bb0*/  IMAD.WIDE R14, R29, 0x8, R14 ;  /* 0x000000081d0e7825 */ /* 0x000fe200078e020e */
[----:B--2---:R-:W-:Y:S02]  /*0bc0*/  SEL R32, R8, RZ, !P0 ;  /* 0x000000ff08207207 */ /* 0x004fe40004000000 */
[----:B------:R-:W-:Y:S02]  /*0bd0*/  SEL R9, R9, RZ, !P0 ;  /* 0x000000ff09097207 */ /* 0x000fe40004000000 */
[----:B------:R-:W-:-:S04]  /*0be0*/  LEA R8, P2, R32, UR6, 0x2 ;  /* 0x0000000620087c11 */ /* 0x000fc8000f8410ff */
[--C-:B------:R-:W-:Y:S02]  /*0bf0*/  LEA.HI.X R32, R32, UR7, R9.reuse, 0x2, P2 ;  /* 0x0000000720207c11 */ /* 0x100fe400090f1409 */
[----:B------:R-:W-:-:S04]  /*0c00*/  SHF.R.U32.HI R9, RZ, 0x1a, R9 ;  /* 0x0000001aff097819 */ /* 0x000fc80000011609 */
[----:B------:R-:W-:Y:S02]  /*0c10*/  LOP3.LUT R9, R9, 0x20, RZ, 0xc0, !PT ;  /* 0x0000002009097812 */ /* 0x000fe400078ec0ff */
[----:B------:R-:W-:Y:S02]  /*0c20*/  SEL R13, R11, RZ, !P0 ;  /* 0x000000ff0b0d7207 */ /* 0x000fe40004000000 */
[----:B------:R-:W-:Y:S02]  /*0c30*/  IADD3 R8, P2, P3, R30, R8, R9 ;  /* 0x000000081e087210 */ /* 0x000fe40007b5e009 */
[----:B------:R-:W-:Y:S02]  /*0c40*/  SHF.R.U32.HI R11, RZ, 0x1a, R13 ;  /* 0x0000001aff0b7819 */ /* 0x000fe4000001160d */
[----:B------:R-:W-:Y:S02]  /*0c50*/  IADD3.X R9, R31, R32, RZ, P2, P3 ;  /* 0x000000201f097210 */ /* 0x000fe400017e64ff */
[----:B------:R-:W-:-:S02]  /*0c60*/  SEL R32, R10, RZ, !P0 ;  /* 0x000000ff0a207207 */ /* 0x000fc40004000000 */
[----:B------:R-:W-:Y:S02]  /*0c70*/  LOP3.LUT R11, R11, 0x20, RZ, 0xc0, !PT ;  /* 0x000000200b0b7812 */ /* 0x000fe400078ec0ff */
[----:B------:R-:W-:-:S04]  /*0c80*/  LEA R10, P2, R32, UR6, 0x2 ;  /* 0x00000006200a7c11 */ /* 0x000fc8000f8410ff */
[----:B------:R-:W-:Y:S02]  /*0c90*/  LEA.HI.X R32, R32, UR7, R13, 0x2, P2 ;  /* 0x0000000720207c11 */ /* 0x000fe400090f140d */
[----:B------:R-:W-:Y:S01]  /*0ca0*/  IADD3 R10, P2, P3, R30, R10, R11 ;  /* 0x0000000a1e0a7210 */ /* 0x000fe20007b5e00b */
[----:B------:R-:W-:-:S03]  /*0cb0*/  IMAD.WIDE R8, R28, 0x4, R8 ;  /* 0x000000041c087825 */ /* 0x000fc600078e0208 */
[----:B------:R-:W-:Y:S01]  /*0cc0*/  IADD3.X R11, R31, R32, RZ, P2, P3 ;  /* 0x000000201f0b7210 */ /* 0x000fe200017e64ff */
[----:B------:R-:W-:-:S04]  /*0cd0*/  IMAD.WIDE R8, R27, 0x4, R8 ;  /* 0x000000041b087825 */ /* 0x000fc800078e0208 */
[----:B------:R-:W-:Y:S01]  /*0ce0*/  IMAD.WIDE R10, R28, 0x4, R10 ;  /* 0x000000041c0a7825 */ /* 0x000fe200078e020a */
[----:B------:R0:W2:Y:S03]  /*0cf0*/  @!P0 LDG.E.EL R12, desc[UR4][R8.64] ;  /* 0x00000004080c8981 */ /* 0x0000a6000c2e1900 */
[----:B------:R-:W-:Y:S02]  /*0d00*/  IMAD.MOV.U32 R13, RZ, RZ, RZ ;  /* 0x000000ffff0d7224 */ /* 0x000fe400078e00ff */
[----:B0-----:R-:W-:Y:S01]  /*0d10*/  IMAD.WIDE R8, R27, 0x4, R10 ;  /* 0x000000041b087825 */ /* 0x001fe200078e020a */
[----:B------:R-:W-:-:S04]  /*0d20*/  CS2R R10, SRZ ;  /* 0x00000000000a7805 */ /* 0x000fc8000001ff00 */
[----:B------:R0:W2:Y:S02]  /*0d30*/  @!P0 LDG.E.EL R13, desc[UR4][R8.64] ;  /* 0x00000004080d8981 */ /* 0x0000a4000c2e1900 */
[----:B0-----:R-:W-:-:S06]  /*0d40*/  CS2R R8, SRZ ;  /* 0x0000000000087805 */ /* 0x001fcc000001ff00 */
[----:B------:R-:W2:Y:S01]  /*0d50*/  @!P0 LDG.E.EL.128 R8, desc[UR4][R14.64] ;  /* 0x000000040e088981 */ /* 0x000ea2000c2e1d00 */
[----:B------:R-:W-:Y:S01]  /*0d60*/  IMAD.SHL.U32 R29, R33, 0x4000, RZ ;  /* 0x00004000211d7824 */ /* 0x000fe200078e00ff */
[----:B------:R-:W-:-:S04]  /*0d70*/  LOP3.LUT R34, R34, 0xffff8000, RZ, 0xc0, !PT ;  /* 0xffff800022227812 */ /* 0x000fc800078ec0ff */
[----:B------:R-:W-:Y:S02]  /*0d80*/  IADD3 R29, R29, R23, -R34 ;  /* 0x000000171d1d7210 */ /* 0x000fe40007ffe822 */
[----:B--2---:R-:W-:Y:S02]  /*0d90*/  SEL R35, R9, RZ, !P0 ;  /* 0x000000ff09237207 */ /* 0x004fe40004000000 */
[----:B------:R-:W-:Y:S02]  /*0da0*/  SEL R32, R8, RZ, !P0 ;  /* 0x000000ff08207207 */ /* 0x000fe40004000000 */
[----:B------:R-:W-:Y:S02]  /*0db0*/  SHF.R.U32.HI R9, RZ, 0x1a, R35 ;  /* 0x0000001aff097819 */ /* 0x000fe40000011623 */
[----:B------:R-:W-:Y:S02]  /*0dc0*/  LEA R33, P2, R32, UR6, 0x2 ;  /* 0x0000000620217c11 */ /* 0x000fe4000f8410ff */
[----:B------:R-:W-:-:S02]  /*0dd0*/  LOP3.LUT R9, R9, 0x20, RZ, 0xc0, !PT ;  /* 0x0000002009097812 */ /* 0x000fc400078ec0ff */
[----:B------:R-:W-:Y:S02]  /*0de0*/  LEA.HI.X R32, R32, UR7, R35, 0x2, P2 ;  /* 0x0000000720207c11 */ /* 0x000fe400090f1423 */
[----:B------:R-:W-:Y:S02]  /*0df0*/  IADD3 R8, P2, P3, R30, R33, R9 ;  /* 0x000000211e087210 */ /* 0x000fe40007b5e009 */
[----:B------:R-:W-:Y:S02]  /*0e00*/  SEL R11, R11, RZ, !P0 ;  /* 0x000000ff0b0b7207 */ /* 0x000fe40004000000 */
[----:B------:R-:W-:Y:S02]  /*0e10*/  IADD3.X R9, R31, R32, RZ, P2, P3 ;  /* 0x000000201f097210 */ /* 0x000fe400017e64ff */
[----:B------:R-:W-:Y:S02]  /*0e20*/  SEL R10, R10, RZ, !P0 ;  /* 0x000000ff0a0a7207 */ /* 0x000fe40004000000 */
[----:B------:R-:W-:-:S02]  /*0e30*/  SHF.R.U32.HI R32, RZ, 0x1a, R11 ;  /* 0x0000001aff207819 */ /* 0x000fc4000001160b */
[----:B------:R-:W-:Y:S02]  /*0e40*/  LEA R33, P4, R10, UR6, 0x2 ;  /* 0x000000060a217c11 */ /* 0x000fe4000f8810ff */
[----:B------:R-:W-:Y:S01]  /*0e50*/  LOP3.LUT R32, R32, 0x20, RZ, 0xc0, !PT ;  /* 0x0000002020207812 */ /* 0x000fe200078ec0ff */
[----:B------:R-:W-:Y:S01]  /*0e60*/  IMAD.WIDE R8, R28, 0x4, R8 ;  /* 0x000000041c087825 */ /* 0x000fe200078e0208 */
[----:B------:R-:W-:Y:S02]  /*0e70*/  LEA.HI.X R10, R10, UR7, R11, 0x2, P4 ;  /* 0x000000070a0a7c11 */ /* 0x000fe4000a0f140b */
[----:B------:R-:W-:Y:S01]  /*0e80*/  IADD3 R32, P2, P3, R30, R33, R32 ;  /* 0x000000211e207210 */ /* 0x000fe20007b5e020 */
[----:B------:R-:W-:-:S03]  /*0e90*/  IMAD.WIDE R34, R27, 0x4, R8 ;  /* 0x000000041b227825 */ /* 0x000fc600078e0208 */
[----:B------:R-:W-:Y:S02]  /*0ea0*/  IADD3.X R33, R31, R10, RZ, P2, P3 ;  /* 0x0000000a1f217210 */ /* 0x000fe400017e64ff */
[----:B------:R-:W-:Y:S02]  /*0eb0*/  CS2R R8, SRZ ;  /* 0x0000000000087805 */ /* 0x000fe4000001ff00 */
[----:B------:R-:W-:-:S06]  /*0ec0*/  CS2R R10, SRZ ;  /* 0x00000000000a7805 */ /* 0x000fcc000001ff00 */
[----:B------:R-:W2:Y:S01]  /*0ed0*/  @!P1 LDG.E.EL.128 R8, desc[UR4][R36.64] ;  /* 0x0000000424089981 */ /* 0x000ea2000c2e1d00 */
[----:B------:R-:W-:-:S04]  /*0ee0*/  IMAD.WIDE R38, R28, 0x4, R32 ;  /* 0x000000041c267825 */ /* 0x000fc800078e0220 */
[----:B------:R-:W-:Y:S01]  /*0ef0*/  IMAD.MOV.U32 R30, RZ, RZ, RZ ;  /* 0x000000ffff1e7224 */ /* 0x000fe200078e00ff */
[----:B------:R-:W-:-:S05]  /*0f00*/  SHF.R.S32.HI R23, RZ, 0x1f, R23 ;  /* 0x0000001fff177819 */ /* 0x000fca0000011417 */
[----:B------:R0:W3:Y:S02]  /*0f10*/  @!P0 LDG.E.EL R30, desc[UR4][R34.64] ;  /* 0x00000004221e8981 */ /* 0x0000e4000c2e1900 */
[----:B0-----:R-:W-:Y:S02]  /*0f20*/  VIADD R34, R2, 0x200 ;  /* 0x0000020002227836 */ /* 0x001fe40000000000 */
[----:B------:R-:W-:-:S03]  /*0f30*/  IMAD.SHL.U32 R35, R0, 0x40, RZ ;  /* 0x0000004000237824 */ /* 0x000fc600078e00ff */
[----:B------:R-:W-:Y:S01]  /*0f40*/  LEA.HI R23, R23, R34, RZ, 0xf ;  /* 0x0000002217177211 */ /* 0x000fe200078f78ff */
[----:B------:R-:W-:-:S03]  /*0f50*/  IMAD.WIDE R36, R27, 0x4, R38 ;  /* 0x000000041b247825 */ /* 0x000fc600078e0226 */
[----:B------:R-:W-:-:S05]  /*0f60*/  SHF.R.S32.HI R23, RZ, 0xf, R23 ;  /* 0x0000000fff177819 */ /* 0x000fca0000011417 */
[----:B------:R-:W-:Y:S01]  /*0f70*/  IMAD.SHL.U32 R34, R23, 0x1000, RZ ;  /* 0x0000100017227824 */ /* 0x000fe200078e00ff */
[----:B--2---:R-:W-:Y:S02]  /*0f80*/  SEL R31, R9, RZ, !P1 ;  /* 0x000000ff091f7207 */ /* 0x004fe40004800000 */
[----:B------:R-:W-:Y:S02]  /*0f90*/  SEL R32, R8, RZ, !P1 ;  /* 0x000000ff08207207 */ /* 0x000fe40004800000 */
[----:B------:R-:W-:Y:S02]  /*0fa0*/  SEL R28, R11, RZ, !P1 ;  /* 0x000000ff0b1c7207 */ /* 0x000fe40004800000 */
[----:B------:R-:W-:Y:S02]  /*0fb0*/  SHF.R.U32.HI R11, RZ, 0x1a, R31 ;  /* 0x0000001aff0b7819 */ /* 0x000fe4000001161f */
[----:B------:R-:W-:Y:S02]  /*0fc0*/  LEA R8, P2, R32, UR6, 0x2 ;  /* 0x0000000620087c11 */ /* 0x000fe4000f8410ff */
[----:B------:R-:W-:-:S02]  /*0fd0*/  SEL R9, R10, RZ, !P1 ;  /* 0x000000ff0a097207 */ /* 0x000fc40004800000 */
[----:B------:R-:W-:Y:S02]  /*0fe0*/  SHF.R.U32.HI R33, RZ, 0x1a, R28 ;  /* 0x0000001aff217819 */ /* 0x000fe4000001161c */
[----:B------:R-:W-:Y:S02]  /*0ff0*/  LOP3.LUT R11, R11, 0x20, RZ, 0xc0, !PT ;  /* 0x000000200b0b7812 */ /* 0x000fe400078ec0ff */
[----:B------:R-:W-:Y:S02]  /*1000*/  LEA.HI.X R10, R32, UR7, R31, 0x2, P2 ;  /* 0x00000007200a7c11 */ /* 0x000fe400090f141f */
[----:B------:R-:W-:Y:S02]  /*1010*/  LEA R32, P4, R9, UR6, 0x2 ;  /* 0x0000000609207c11 */ /* 0x000fe4000f8810ff */
[----:B------:R-:W-:Y:S02]  /*1020*/  LOP3.LUT R33, R33, 0x20, RZ, 0xc0, !PT ;  /* 0x0000002021217812 */ /* 0x000fe400078ec0ff */
[----:B------:R-:W-:-:S02]  /*1030*/  IADD3 R8, P2, P3, R24, R8, R11 ;  /* 0x0000000818087210 */ /* 0x000fc40007b5e00b */
[----:B------:R-:W-:Y:S02]  /*1040*/  LEA.HI.X R28, R9, UR7, R28, 0x2, P4 ;  /* 0x00000007091c7c11 */ /* 0x000fe4000a0f141c */
[----:B------:R-:W-:Y:S02]  /*1050*/  IADD3 R32, P4, P5, R24, R32, R33 ;  /* 0x0000002018207210 */ /* 0x000fe40007d9e021 */
[C---:B------:R-:W-:Y:S02]  /*1060*/  IADD3.X R9, R25.reuse, R10, RZ, P2, P3 ;  /* 0x0000000a19097210 */ /* 0x040fe400017e64ff */
[----:B------:R-:W-:Y:S01]  /*1070*/  IADD3.X R33, R25, R28, RZ, P4, P5 ;  /* 0x0000001c19217210 */ /* 0x000fe200027ea4ff */
[----:B------:R-:W-:Y:S02]  /*1080*/  IMAD.MOV.U32 R28, RZ, RZ, RZ ;  /* 0x000000ffff1c7224 */ /* 0x000fe400078e00ff */
[----:B------:R-:W-:Y:S01]  /*1090*/  IMAD.WIDE R8, R35, 0x4, R8 ;  /* 0x0000000423087825 */ /* 0x000fe200078e0208 */
[----:B------:R-:W-:-:S03]  /*10a0*/  CS2R R10, SRZ ;  /* 0x00000000000a7805 */ /* 0x000fc6000001ff00 */
[----:B------:R0:W2:Y:S02]  /*10b0*/  @!P0 LDG.E.EL R28, desc[UR4][R36.64] ;  /* 0x00000004241c8981 */ /* 0x0000a4000c2e1900 */
[----:B0-----:R-:W-:Y:S01]  /*10c0*/  IMAD.WIDE R36, R34, 0x4, R8 ;  /* 0x0000000422247825 */ /* 0x001fe200078e0208 */
[----:B------:R-:W-:-:S06]  /*10d0*/  CS2R R8, SRZ ;  /* 0x0000000000087805 */ /* 0x000fcc000001ff00 */
[----:B------:R-:W2:Y:S01]  /*10e0*/  @!P1 LDG.E.EL.128 R8, desc[UR4][R14.64] ;  /* 0x000000040e089981 */ /* 0x000ea2000c2e1d00 */
[----:B------:R-:W-:-:S04]  /*10f0*/  IMAD.WIDE R32, R35, 0x4, R32 ;  /* 0x0000000423207825 */ /* 0x000fc800078e0220 */
[----:B------:R-:W-:Y:S02]  /*1100*/  IMAD.MOV.U32 R27, RZ, RZ, RZ ;  /* 0x000000ffff1b7224 */ /* 0x000fe400078e00ff */
[----:B------:R-:W-:-:S05]  /*1110*/  IMAD.WIDE R32, R34, 0x4, R32 ;  /* 0x0000000422207825 */ /* 0x000fca00078e0220 */
[----:B------:R-:W3:Y:S01]  /*1120*/  @!P1 LDG.E.EL R27, desc[UR4][R32.64] ;  /* 0x00000004201b9981 */ /* 0x000ee2000c2e1900 */
[----:B------:R-:W-:-:S06]  /*1130*/  IMAD.MOV.U32 R31, RZ, RZ, RZ ;  /* 0x000000ffff1f7224 */ /* 0x000fcc00078e00ff */
[----:B------:R0:W3:Y:S02]  /*1140*/  @!P1 LDG.E.EL R31, desc[UR4][R36.64] ;  /* 0x00000004241f9981 */ /* 0x0000e4000c2e1900 */
[----:B0-----:R-:W0:Y:S01]  /*1150*/  LDC.64 R36, c[0x0][0x238] ;  /* 0x00008e00ff247b82 */ /* 0x001e220000000a00 */
[----:B--2---:R-:W-:Y:S02]  /*1160*/  SEL R39, R9, RZ, !P1 ;  /* 0x000000ff09277207 */ /* 0x004fe40004800000 */
[----:B------:R-:W-:Y:S02]  /*1170*/  SEL R8, R8, RZ, !P1 ;  /* 0x000000ff08087207 */ /* 0x000fe40004800000 */
[----:B------:R-:W-:Y:S02]  /*1180*/  SEL R38, R11, RZ, !P1 ;  /* 0x000000ff0b267207 */ /* 0x000fe40004800000 */
[----:B------:R-:W-:Y:S02]  /*1190*/  SHF.R.U32.HI R11, RZ, 0x1a, R39 ;  /* 0x0000001aff0b7819 */ /* 0x000fe40000011627 */
[----:B------:R-:W-:-:S02]  /*11a0*/  SEL R9, R10, RZ, !P1 ;  /* 0x000000ff0a097207 */ /* 0x000fc40004800000 */
[C---:B------:R-:W-:Y:S02]  /*11b0*/  LEA R10, P2, R8.reuse, UR6, 0x2 ;  /* 0x00000006080a7c11 */ /* 0x040fe4000f8410ff */
[----:B------:R-:W-:Y:S02]  /*11c0*/  LOP3.LUT R11, R11, 0x20, RZ, 0xc0, !PT ;  /* 0x000000200b0b7812 */ /* 0x000fe400078ec0ff */
[----:B------:R-:W-:Y:S02]  /*11d0*/  LEA.HI.X R32, R8, UR7, R39, 0x2, P2 ;  /* 0x0000000708207c11 */ /* 0x000fe400090f1427 */
[----:B------:R-:W-:Y:S02]  /*11e0*/  IADD3 R10, P2, P3, R24, R10, R11 ;  /* 0x0000000a180a7210 */ /* 0x000fe40007b5e00b */
[----:B------:R-:W-:Y:S02]  /*11f0*/  SHF.R.U32.HI R11, RZ, 0x1a, R38 ;  /* 0x0000001aff0b7819 */ /* 0x000fe40000011626 */
[----:B------:R-:W-:-:S02]  /*1200*/  LEA R8, P4, R9, UR6, 0x2 ;  /* 0x0000000609087c11 */ /* 0x000fc4000f8810ff */
[----:B------:R-:W-:Y:S02]  /*1210*/  LOP3.LUT R11, R11, 0x20, RZ, 0xc0, !PT ;  /* 0x000000200b0b7812 */ /* 0x000fe400078ec0ff */
[----:B------:R-:W-:Y:S01]  /*1220*/  LEA.HI.X R38, R9, UR7, R38, 0x2, P4 ;  /* 0x0000000709267c11 */ /* 0x000fe2000a0f1426 */
[----:B------:R-:W-:Y:S01]  /*1230*/  ULDC.64 UR6, c[0x0][0x248] ;  /* 0x0000920000067ab9 */ /* 0x000fe20000000a00 */
[----:B------:R-:W-:Y:S02]  /*1240*/  IADD3 R8, P5, P6, R24, R8, R11 ;  /* 0x0000000818087210 */ /* 0x000fe40007ebe00b */
[C---:B------:R-:W-:Y:S02]  /*1250*/  IADD3.X R11, R25.reuse, R32, RZ, P2, P3 ;  /* 0x00000020190b7210 */ /* 0x040fe400017e64ff */
[----:B------:R-:W-:Y:S02]  /*1260*/  IADD3.X R9, R25, R38, RZ, P5, P6 ;  /* 0x0000002619097210 */ /* 0x000fe40002fec4ff */
[----:B------:R-:W-:Y:S01]  /*1270*/  SHF.R.S32.HI R25, RZ, 0x1f, R2 ;  /* 0x0000001fff197819 */ /* 0x000fe20000011402 */
[----:B------:R-:W-:-:S03]  /*1280*/  IMAD.WIDE R10, R35, 0x4, R10 ;  /* 0x00000004230a7825 */ /* 0x000fc600078e020a */
[----:B------:R-:W-:Y:S01]  /*1290*/  LEA.HI R33, R25, R2, RZ, 0x4 ;  /* 0x0000000219217211 */ /* 0x000fe200078f20ff */
[----:B------:R-:W-:Y:S02]  /*12a0*/  IMAD.MOV.U32 R32, RZ, RZ, RZ ;  /* 0x000000ffff207224 */ /* 0x000fe400078e00ff */
[----:B------:R-:W-:Y:S01]  /*12b0*/  IMAD.WIDE R8, R35, 0x4, R8 ;  /* 0x0000000423087825 */ /* 0x000fe200078e0208 */
[----:B------:R-:W-:-:S03]  /*12c0*/  LOP3.LUT R15, R33, 0xfffffff0, RZ, 0xc0, !PT ;  /* 0xfffffff0210f7812 */ /* 0x000fc600078ec0ff */
[----:B------:R-:W-:-:S04]  /*12d0*/  IMAD.WIDE R10, R34, 0x4, R10 ;  /* 0x00000004220a7825 */ /* 0x000fc800078e020a */
[----:B------:R-:W-:Y:S01]  /*12e0*/  IMAD.IADD R15, R2, 0x1, -R15 ;  /* 0x00000001020f7824 */ /* 0x000fe200078e0a0f */
[----:B------:R1:W2:Y:S01]  /*12f0*/  @!P1 LDG.E.EL R32, desc[UR4][R10.64] ;  /* 0x000000040a209981 */ /* 0x0002a2000c2e1900 */
[----:B------:R-:W-:Y:S01]  /*1300*/  IMAD.WIDE R34, R34, 0x4, R8 ;  /* 0x0000000422227825 */ /* 0x000fe200078e0208 */
[----:B------:R-:W-:-:S03]  /*1310*/  CS2R R8, SRZ ;  /* 0x0000000000087805 */ /* 0x000fc6000001ff00 */
[----:B0-----:R-:W-:Y:S01]  /*1320*/  IMAD.WIDE R36, R15, 0x4, R36 ;  /* 0x000000040f247825 */ /* 0x001fe200078e0224 */
[----:B-1----:R-:W-:-:S06]  /*1330*/  CS2R R10, SRZ ;  /* 0x00000000000a7805 */ /* 0x002fcc000001ff00 */
[----:B------:R-:W2:Y:S01]  /*1340*/  @!P0 LDG.E.EL.128 R8, desc[UR4][R36.64] ;  /* 0x0000000424088981 */ /* 0x000ea2000c2e1d00 */
[----:B------:R-:W-:Y:S02]  /*1350*/  SEL R17, R17, RZ, !P0 ;  /* 0x000000ff11117207 */ /* 0x000fe40004000000 */
[----:B------:R-:W-:Y:S02]  /*1360*/  SEL R12, R12, RZ, !P0 ;  /* 0x000000ff0c0c7207 */ /* 0x000fe40004000000 */
[----:B---3--:R-:W-:Y:S02]  /*1370*/  SEL R16, R16, RZ, !P0 ;  /* 0x000000ff10107207 */ /* 0x008fe40004000000 */
[----:B------:R-:W-:Y:S01]  /*1380*/  SEL R13, R13, RZ, !P0 ;  /* 0x000000ff0d0d7207 */ /* 0x000fe20004000000 */
[----:B------:R-:W-:-:S04]  /*1390*/  FADD R12, -R17, R12 ;  /* 0x0000000c110c7221 */ /* 0x000fc80000000100 */
[----:B------:R-:W-:Y:S01]  /*13a0*/  FADD R13, -R16, R13 ;  /* 0x0000000d100d7221 */ /* 0x000fe20000000100 */
[----:B------:R-:W-:Y:S01]  /*13b0*/  CS2R R14, SRZ ;  /* 0x00000000000e7805 */ /* 0x000fe2000001ff00 */
[----:B------:R-:W-:-:S06]  /*13c0*/  IMAD.MOV.U32 R24, RZ, RZ, RZ ;  /* 0x000000ffff187224 */ /* 0x000fcc00078e00ff */
[----:B------:R0:W3:Y:S01]  /*13d0*/  @!P1 LDG.E.EL R24, desc[UR4][R34.64] ;  /* 0x0000000422189981 */ /* 0x0000e2000c2e1900 */
[----:B--2---:R-:W-:Y:S02]  /*13e0*/  SEL R8, R8, RZ, !P0 ;  /* 0x000000ff08087207 */ /* 0x004fe40004000000 */
[----:B------:R-:W-:-:S03]  /*13f0*/  SEL R9, R9, RZ, !P0 ;  /* 0x000000ff09097207 */ /* 0x000fc60004000000 */
[----:B------:R-:W-:Y:S02]  /*1400*/  FFMA R17, R12, R8, R17 ;  /* 0x000000080c117223 */ /* 0x000fe40000000011 */
[----:B------:R-:W-:Y:S01]  /*1410*/  FFMA R16, R13, R9, R16 ;  /* 0x000000090d107223 */ /* 0x000fe20000000010 */
[----:B------:R-:W-:-:S06]  /*1420*/  CS2R R12, SRZ ;  /* 0x00000000000c7805 */ /* 0x000fcc000001ff00 */
[----:B------:R1:W2:Y:S01]  /*1430*/  @!P1 LDG.E.EL.128 R12, desc[UR4][R36.64] ;  /* 0x00000004240c9981 */ /* 0x0002a2000c2e1d00 */
[----:B0-----:R-:W-:Y:S01]  /*1440*/  LOP3.LUT R35, R6, 0xffff8000, RZ, 0xc0, !PT ;  /* 0xffff800006237812 */ /* 0x001fe200078ec0ff */
[----:B------:R-:W-:Y:S02]  /*1450*/  IMAD.SHL.U32 R8, R7, 0x4000, RZ ;  /* 0x0000400007087824 */ /* 0x000fe400078e00ff */
[----:B------:R-:W0:Y:S01]  /*1460*/  LDC.64 R6, c[0x0][0x210] ;  /* 0x00008400ff067b82 */ /* 0x000e220000000a00 */
[----:B----4-:R-:W-:-:S07]  /*1470*/  SEL R20, R20, RZ, !P0 ;  /* 0x000000ff14147207 */ /* 0x010fce0004000000 */
[----:B-1----:R-:W1:Y:S01]  /*1480*/  LDC.64 R36, c[0x0][0x240] ;  /* 0x00009000ff247b82 */ /* 0x002e620000000a00 */
[----:B------:R-:W-:Y:S02]  /*1490*/  SEL R9, R30, RZ, !P0 ;  /* 0x000000ff1e097207 */ /* 0x000fe40004000000 */
[----:B------:R-:W-:Y:S02]  /*14a0*/  IADD3 R35, R8, R2, -R35 ;  /* 0x0000000208237210 */ /* 0x000fe40007ffe823 */
[----:B------:R-:W-:Y:S01]  /*14b0*/  SEL R10, R10, RZ, !P0 ;  /* 0x000000ff0a0a7207 */ /* 0x000fe20004000000 */
[----:B------:R-:W-:Y:S01]  /*14c0*/  FADD R9, -R20, R9 ;  /* 0x0000000914097221 */ /* 0x000fe20000000100 */
[----:B------:R-:W-:Y:S02]  /*14d0*/  LEA.HI R8, R4, R4, RZ, 0x4 ;  /* 0x0000000404087211 */ /* 0x000fe400078f20ff */
[----:B------:R-:W-:Y:S02]  /*14e0*/  SEL R4, R19, RZ, !P1 ;  /* 0x000000ff13047207 */ /* 0x000fe40004800000 */
[----:B------:R-:W-:-:S02]  /*14f0*/  SEL R26, R26, RZ, !P0 ;  /* 0x000000ff1a1a7207 */ /* 0x000fc40004000000 */
[----:B------:R-:W-:Y:S02]  /*1500*/  SEL R19, R28, RZ, !P0 ;  /* 0x000000ff1c137207 */ /* 0x000fe40004000000 */
[----:B------:R-:W-:Y:S01]  /*1510*/  SEL R31, R31, RZ, !P1 ;  /* 0x000000ff1f1f7207 */ /* 0x000fe20004800000 */
[----:B------:R-:W-:Y:S01]  /*1520*/  FFMA R20, R9, R10, R20 ;  /* 0x0000000a09147223 */ /* 0x000fe20000000014 */
[----:B------:R-:W-:Y:S02]  /*1530*/  SHF.R.S32.HI R33, RZ, 0x4, R33 ;  /* 0x00000004ff217819 */ /* 0x000fe40000011421 */
[----:B------:R-:W-:Y:S01]  /*1540*/  LOP3.LUT R8, R8, 0xfffffff0, RZ, 0xc0, !PT ;  /* 0xfffffff008087812 */ /* 0x000fe200078ec0ff */
[----:B------:R-:W-:Y:S01]  /*1550*/  FADD R19, -R26, R19 ;  /* 0x000000131a137221 */ /* 0x000fe20000000100 */
[----:B------:R-:W-:Y:S01]  /*1560*/  SEL R11, R11, RZ, !P0 ;  /* 0x000000ff0b0b7207 */ /* 0x000fe20004000000 */
[----:B------:R-:W-:Y:S02]  /*1570*/  FADD R31, -R4, R31 ;  /* 0x0000001f041f7221 */ /* 0x000fe40000000100 */
[----:B------:R-:W-:-:S02]  /*1580*/  IMAD.IADD R33, R33, 0x1, -R8 ;  /* 0x0000000121217824 */ /* 0x000fc400078e0a08 */
[----:B------:R-:W-:Y:S01]  /*1590*/  FFMA R19, R19, R11, R26 ;  /* 0x0000000b13137223 */ /* 0x000fe2000000001a */
[----:B------:R-:W-:Y:S01]  /*15a0*/  IMAD.MOV.U32 R26, RZ, RZ, RZ ;  /* 0x000000ffff1a7224 */ /* 0x000fe200078e00ff */
[----:B--2---:R-:W-:-:S05]  /*15b0*/  SEL R9, R12, RZ, !P1 ;  /* 0x000000ff0c097207 */ /* 0x004fca0004800000 */
[----:B------:R-:W-:Y:S01]  /*15c0*/  FFMA R28, R31, R9, R4 ;  /* 0x000000091f1c7223 */ /* 0x000fe20000000004 */
[----:B0-----:R-:W-:-:S04]  /*15d0*/  IMAD.WIDE R30, R35, 0x4, R6 ;  /* 0x00000004231e7825 */ /* 0x001fc800078e0206 */
[----:B-1----:R-:W-:-:S05]  /*15e0*/  IMAD.WIDE R34, R33, 0x4, R36 ;  /* 0x0000000421227825 */ /* 0x002fca00078e0224 */
[----:B------:R-:W2:Y:S01]  /*15f0*/  @!P0 LDG.E.EL R26, desc[UR4][R34.64] ;  /* 0x00000004221a8981 */ /* 0x000ea2000c2e1900 */
[----:B------:R-:W-:Y:S02]  /*1600*/  CS2R R8, SRZ ;  /* 0x0000000000087805 */ /* 0x000fe4000001ff00 */
[----:B------:R-:W-:Y:S02]  /*1610*/  CS2R R10, SRZ ;  /* 0x00000000000a7805 */ /* 0x000fe4000001ff00 */
[----:B------:R-:W-:Y:S02]  /*1620*/  SEL R22, R22, RZ, !P1 ;  /* 0x000000ff16167207 */ /* 0x000fe40004800000 */
[----:B------:R-:W-:Y:S02]  /*1630*/  SEL R39, R32, RZ, !P1 ;  /* 0x000000ff20277207 */ /* 0x000fe40004800000 */
[----:B-----5:R-:W-:Y:S01]  /*1640*/  SEL R18, R18, RZ, !P1 ;  /* 0x000000ff12127207 */ /* 0x020fe20004800000 */
[----:B------:R3:W4:Y:S01]  /*1650*/  @!P0 LDG.E.128 R8, desc[UR4][R30.64] ;  /* 0x000000041e088981 */ /* 0x000722000c1e1d00 */
[----:B------:R-:W-:-:S02]  /*1660*/  SEL R33, R27, RZ, !P1 ;  /* 0x000000ff1b217207 */ /* 0x000fc40004800000 */
[----:B------:R-:W-:Y:S02]  /*1670*/  SEL R27, R14, RZ, !P1 ;  /* 0x000000ff0e1b7207 */ /* 0x000fe40004800000 */
[----:B------:R-:W-:Y:S01]  /*1680*/  SEL R32, R21, RZ, !P1 ;  /* 0x000000ff15207207 */ /* 0x000fe20004800000 */
[----:B------:R-:W-:Y:S01]  /*1690*/  FADD R21, -R22, R39 ;  /* 0x0000002716157221 */ /* 0x000fe20000000100 */
[----:B------:R-:W-:Y:S01]  /*16a0*/  SEL R13, R13, RZ, !P1 ;  /* 0x000000ff0d0d7207 */ /* 0x000fe20004800000 */
[----:B------:R-:W-:Y:S01]  /*16b0*/  FADD R33, -R18, R33 ;  /* 0x0000002112217221 */ /* 0x000fe20000000100 */
[-C--:B------:R-:W-:Y:S02]  /*16c0*/  LEA.HI R4, R25, R2.reuse, RZ, 0x8 ;  /* 0x0000000219047211 */ /* 0x080fe400078f40ff */
[----:B------:R-:W-:Y:S02]  /*16d0*/  LEA.HI R5, R5, R5, RZ, 0x7 ;  /* 0x0000000505057211 */ /* 0x000fe400078f38ff */
[----:B---3--:R-:W-:Y:S01]  /*16e0*/  SEL R31, R24, RZ, !P1 ;  /* 0x000000ff181f7207 */ /* 0x008fe20004800000 */
[----:B------:R-:W-:Y:S01]  /*16f0*/  FFMA R21, R21, R27, R22 ;  /* 0x0000001b15157223 */ /* 0x000fe20000000016 */
[----:B------:R-:W-:Y:S01]  /*1700*/  LEA.HI R25, R25, R2, RZ, 0xf ;  /* 0x0000000219197211 */ /* 0x000fe200078f78ff */
[----:B------:R-:W-:Y:S01]  /*1710*/  FFMA R18, R33, R13, R18 ;  /* 0x0000000d21127223 */ /* 0x000fe20000000012 */
[----:B------:R-:W-:-:S02]  /*1720*/  SHF.R.S32.HI R24, RZ, 0x8, R4 ;  /* 0x00000008ff187819 */ /* 0x000fc40000011404 */
[----:B------:R-:W-:Y:S01]  /*1730*/  LOP3.LUT R27, R5, 0xffffff80, RZ, 0xc0, !PT ;  /* 0xffffff80051b7812 */ /* 0x000fe200078ec0ff */
[----:B------:R-:W-:Y:S01]  /*1740*/  FADD R13, -R32, R31 ;  /* 0x0000001f200d7221 */ /* 0x000fe20000000100 */
[----:B------:R-:W-:Y:S02]  /*1750*/  SEL R15, R15, RZ, !P1 ;  /* 0x000000ff0f0f7207 */ /* 0x000fe40004800000 */
[----:B------:R-:W-:Y:S01]  /*1760*/  LOP3.LUT R5, R4, 0xffffff00, RZ, 0xc0, !PT ;  /* 0xffffff0004057812 */ /* 0x000fe200078ec0ff */
[----:B------:R-:W-:Y:S01]  /*1770*/  IMAD.IADD R27, R24, 0x1, -R27 ;  /* 0x00000001181b7824 */ /* 0x000fe200078e0a1b */
[----:B------:R-:W-:Y:S01]  /*1780*/  SHF.R.S32.HI R25, RZ, 0xf, R25 ;  /* 0x0000000fff197819 */ /* 0x000fe20000011419 */
[----:B------:R-:W-:Y:S01]  /*1790*/  FFMA R32, R13, R15, R32 ;  /* 0x0000000f0d207223 */ /* 0x000fe20000000020 */
[----:B------:R-:W-:Y:S02]  /*17a0*/  CS2R R12, SRZ ;  /* 0x00000000000c7805 */ /* 0x000fe4000001ff00 */
[----:B------:R-:W-:Y:S01]  /*17b0*/  CS2R R14, SRZ ;  /* 0x00000000000e7805 */ /* 0x000fe2000001ff00 */
[----:B------:R-:W-:-:S04]  /*17c0*/  IMAD.WIDE R6, R29, 0x4, R6 ;  /* 0x000000041d067825 */ /* 0x000fc800078e0206 */
[----:B------:R-:W-:Y:S01]  /*17d0*/  IMAD.IADD R24, R2, 0x1, -R5 ;  /* 0x0000000102187824 */ /* 0x000fe200078e0a05 */
[----:B------:R0:W3:Y:S01]  /*17e0*/  @!P1 LDG.E.128 R12, desc[UR4][R6.64] ;  /* 0x00000004060c9981 */ /* 0x0000e2000c1e1d00 */
[----:B------:R-:W-:Y:S02]  /*17f0*/  IMAD.SHL.U32 R25, R25, 0x4000, RZ ;  /* 0x0000400019197824 */ /* 0x000fe400078e00ff */
[C---:B------:R-:W-:Y:S02]  /*1800*/  IMAD.SHL.U32 R5, R27.reuse, 0x100, RZ ;  /* 0x000001001b057824 */ /* 0x040fe400078e00ff */
[----:B------:R-:W-:Y:S01]  /*1810*/  IMAD.MOV.U32 R22, RZ, RZ, RZ ;  /* 0x000000ffff167224 */ /* 0x000fe200078e00ff */
[----:B------:R-:W-:Y:S01]  /*1820*/  ISETP.GT.AND P2, PT, R27, 0x3f, PT ;  /* 0x0000003f1b00780c */ /* 0x000fe20003f44270 */
[----:B------:R-:W-:Y:S01]  /*1830*/  IMAD.SHL.U32 R27, R23, 0x4000, RZ ;  /* 0x00004000171b7824 */ /* 0x000fe200078e00ff */
[--C-:B------:R-:W-:Y:S02]  /*1840*/  IADD3 R4, P3, P4, R5, R24, R25.reuse ;  /* 0x0000001805047210 */ /* 0x100fe40007c7e019 */
[----:B0-----:R-:W-:Y:S01]  /*1850*/  SHF.R.S32.HI R6, RZ, 0x1f, R25 ;  /* 0x0000001fff067819 */ /* 0x001fe20000011419 */
[----:B------:R-:W-:Y:S01]  /*1860*/  IMAD.SHL.U32 R7, R0, 0x100, RZ ;  /* 0x0000010000077824 */ /* 0x000fe200078e00ff */
[----:B------:R-:W-:Y:S01]  /*1870*/  SHF.R.S32.HI R5, RZ, 0x1f, R5 ;  /* 0x0000001fff057819 */ /* 0x000fe20000011405 */
[----:B------:R-:W5:Y:S01]  /*1880*/  @!P0 LDG.E.EL R22, desc[UR4][R34.64] ;  /* 0x0000000422168981 */ /* 0x000f62000c2e1900 */
[----:B------:R-:W-:Y:S01]  /*1890*/  SHF.R.S32.HI R25, RZ, 0x1f, R24 ;  /* 0x0000001fff197819 */ /* 0x000fe20000011418 */
[----:B------:R-:W-:-:S03]  /*18a0*/  IMAD.WIDE R38, R3, 0x4, R36 ;  /* 0x0000000403267825 */ /* 0x000fc600078e0224 */
[----:B------:R-:W-:Y:S01]  /*18b0*/  IADD3.X R5, R5, R25, R6, P3, P4 ;  /* 0x0000001905057210 */ /* 0x000fe20001fe8406 */
[----:B------:R-:W-:Y:S01]  /*18c0*/  IMAD.MOV.U32 R3, RZ, RZ, RZ ;  /* 0x000000ffff037224 */ /* 0x000fe200078e00ff */
[--C-:B------:R-:W-:Y:S01]  /*18d0*/  IADD3 R23, P3, P4, R7, R24, R27.reuse ;  /* 0x0000001807177210 */ /* 0x100fe20007c7e01b */
[----:B------:R-:W-:Y:S02]  /*18e0*/  IMAD.MOV.U32 R29, RZ, RZ, RZ ;  /* 0x000000ffff1d7224 */ /* 0x000fe400078e00ff */
[----:B------:R-:W-:Y:S02]  /*18f0*/  IMAD.MOV.U32 R33, RZ, RZ, RZ ;  /* 0x000000ffff217224 */ /* 0x000fe400078e00ff */
[----:B------:R-:W-:Y:S01]  /*1900*/  IMAD.MOV.U32 R36, RZ, RZ, RZ ;  /* 0x000000ffff247224 */ /* 0x000fe200078e00ff */
[----:B------:R-:W-:Y:S02]  /*1910*/  SHF.R.S32.HI R6, RZ, 0x1f, R27 ;  /* 0x0000001fff067819 */ /* 0x000fe4000001141b */
[----:B------:R-:W-:-:S02]  /*1920*/  CS2R R30, SRZ ;  /* 0x00000000001e7805 */ /* 0x000fc4000001ff00 */
[----:B------:R-:W-:Y:S01]  /*1930*/  SHF.R.S32.HI R24, RZ, 0x1f, R7 ;  /* 0x0000001fff187819 */ /* 0x000fe20000011407 */
[----:B------:R-:W3:Y:S03]  /*1940*/  @!P1 LDG.E.EL R3, desc[UR4][R38.64] ;  /* 0x0000000426039981 */ /* 0x000ee6000c2e1900 */
[----:B------:R-:W-:Y:S01]  /*1950*/  IADD3.X R24, R24, R25, R6, P3, P4 ;  /* 0x0000001918187210 */ /* 0x000fe20001fe8406 */
[----:B------:R-:W3:Y:S04]  /*1960*/  @!P1 LDG.E.EL R29, desc[UR4][R38.64] ;  /* 0x00000004261d9981 */ /* 0x000ee8000c2e1900 */
[----:B------:R-:W3:Y:S04]  /*1970*/  @!P1 LDG.E.EL R33, desc[UR4][R38.64] ;  /* 0x0000000426219981 */ /* 0x000ee8000c2e1900 */
[----:B------:R0:W3:Y:S04]  /*1980*/  @!P1 LDG.E.EL R36, desc[UR4][R38.64] ;  /* 0x0000000426249981 */ /* 0x0000e8000c2e1900 */
[----:B------:R-:W3:Y:S04]  /*1990*/  @!P0 LDG.E.EL R31, desc[UR4][R34.64] ;  /* 0x00000004221f8981 */ /* 0x000ee8000c2e1900 */
[----:B------:R1:W3:Y:S01]  /*19a0*/  @!P0 LDG.E.EL R30, desc[UR4][R34.64] ;  /* 0x00000004221e8981 */ /* 0x0002e2000c2e1900 */
[----:B0-----:R-:W-:-:S04]  /*19b0*/  LEA R38, P3, R4, UR6, 0x2 ;  /* 0x0000000604267c11 */ /* 0x001fc8000f8610ff */
[----:B------:R-:W-:Y:S02]  /*19c0*/  LEA.HI.X R39, R4, UR7, R5, 0x2, P3 ;  /* 0x0000000704277c11 */ /* 0x000fe400098f1405 */
[----:B------:R-:W-:Y:S02]  /*19d0*/  ISETP.GT.AND P3, PT, R0, 0x3f, PT ;  /* 0x0000003f0000780c */ /* 0x000fe40003f64270 */
[----:B------:R-:W-:Y:S02]  /*19e0*/  CS2R R4, SRZ ;  /* 0x0000000000047805 */ /* 0x000fe4000001ff00 */
[C---:B-1----:R-:W-:Y:S02]  /*19f0*/  LEA R34, P4, R23.reuse, UR6, 0x2 ;  /* 0x0000000617227c11 */ /* 0x042fe4000f8810ff */
[----:B------:R-:W-:Y:S02]  /*1a00*/  CS2R R6, SRZ ;  /* 0x0000000000067805 */ /* 0x000fe4000001ff00 */
[----:B------:R-:W-:-:S02]  /*1a10*/  LEA.HI.X R35, R23, UR7, R24, 0x2, P4 ;  /* 0x0000000717237c11 */ /* 0x000fc4000a0f1418 */
[----:B------:R-:W-:Y:S02]  /*1a20*/  CS2R R24, SRZ ;  /* 0x0000000000187805 */ /* 0x000fe4000001ff00 */
[----:B------:R-:W3:Y:S01]  /*1a30*/  @P2 LDG.E.128 R4, desc[UR4][R38.64+-0x10000] ;  /* 0xff00000426042981 */ /* 0x000ee2000c1e1d00 */
[----:B--2---:R-:W-:Y:S02]  /*1a40*/  SEL R0, R26, RZ, !P0 ;  /* 0x000000ff1a007207 */ /* 0x004fe40004000000 */
[----:B------:R-:W-:-:S06]  /*1a50*/  CS2R R26, SRZ ;  /* 0x00000000001a7805 */ /* 0x000fcc000001ff00 */
[----:B------:R-:W2:Y:S01]  /*1a60*/  @P3 LDG.E.128 R24, desc[UR4][R34.64+-0x10000] ;  /* 0xff00000422183981 */ /* 0x000ea2000c1e1d00 */
[----:B----4-:R-:W-:-:S05]  /*1a70*/  SEL R8, R8, RZ, !P0 ;  /* 0x000000ff08087207 */ /* 0x010fca0004000000 */
[----:B------:R-:W-:-:S04]  /*1a80*/  FADD R17, -R8, R17 ;  /* 0x0000001108117221 */ /* 0x000fc80000000100 */
[----:B------:R-:W-:Y:S01]  /*1a90*/  FFMA R0, R17, R0, R8 ;  /* 0x0000000011007223 */ /* 0x000fe20000000008 */
[----:B------:R-:W-:Y:S02]  /*1aa0*/  SEL R17, R9, RZ, !P0 ;  /* 0x000000ff09117207 */ /* 0x000fe40004000000 */
[----:B------:R-:W0:Y:S03]  /*1ab0*/  LDC.64 R8, c[0x0][0x250] ;  /* 0x00009400ff087b82 */ /* 0x000e260000000a00 */
[----:B------:R-:W-:Y:S01]  /*1ac0*/  FADD R16, -R17, R16 ;  /* 0x0000001011107221 */ /* 0x000fe20000000100 */
[----:B-----5:R-:W-:-:S05]  /*1ad0*/  SEL R22, R22, RZ, !P0 ;  /* 0x000000ff16167207 */ /* 0x020fca0004000000 */
[----:B------:R-:W-:Y:S01]  /*1ae0*/  FFMA R16, R16, R22, R17 ;  /* 0x0000001610107223 */ /* 0x000fe20000000011 */
[----:B------:R-:W-:Y:S02]  /*1af0*/  SEL R17, R10, RZ, !P0 ;  /* 0x000000ff0a117207 */ /* 0x000fe40004000000 */
[----:B------:R-:W-:-:S05]  /*1b00*/  SEL R10, R11, RZ, !P0 ;  /* 0x000000ff0b0a7207 */ /* 0x000fca0004000000 */
[----:B------:R-:W-:Y:S01]  /*1b10*/  FADD R19, -R10, R19 ;  /* 0x000000130a137221 */ /* 0x000fe20000000100 */
[----:B---3--:R-:W-:Y:S01]  /*1b20*/  SEL R13, R13, RZ, !P1 ;  /* 0x000000ff0d0d7207 */ /* 0x008fe20004800000 */
[----:B------:R-:W-:Y:S01]  /*1b30*/  FADD R20, -R17, R20 ;  /* 0x0000001411147221 */ /* 0x000fe20000000100 */
[----:B------:R-:W-:Y:S02]  /*1b40*/  SEL R14, R14, RZ, !P1 ;  /* 0x000000ff0e0e7207 */ /* 0x000fe40004800000 */
[----:B------:R-:W-:Y:S01]  /*1b50*/  SEL R15, R15, RZ, !P1 ;  /* 0x000000ff0f0f7207 */ /* 0x000fe20004800000 */
[----:B------:R-:W-:Y:S01]  /*1b60*/  FADD R18, -R13, R18 ;  /* 0x000000120d127221 */ /* 0x000fe20000000100 */
[----:B------:R-:W-:Y:S01]  /*1b70*/  SEL R3, R3, RZ, !P1 ;  /* 0x000000ff03037207 */ /* 0x000fe20004800000 */
[----:B------:R-:W-:Y:S01]  /*1b80*/  FADD R21, -R14, R21 ;  /* 0x000000150e157221 */ /* 0x000fe20000000100 */
[----:B------:R-:W-:Y:S02]  /*1b90*/  SEL R29, R29, RZ, !P1 ;  /* 0x000000ff1d1d7207 */ /* 0x000fe40004800000 */
[----:B------:R-:W-:-:S02]  /*1ba0*/  SEL R31, R31, RZ, !P0 ;  /* 0x000000ff1f1f7207 */ /* 0x000fc40004000000 */
[----:B------:R-:W-:-:S03]  /*1bb0*/  SEL R11, R30, RZ, !P0 ;  /* 0x000000ff1e0b7207 */ /* 0x000fc60004000000 */
[----:B------:R-:W-:Y:S01]  /*1bc0*/  FFMA R10, R19, R31, R10 ;  /* 0x0000001f130a7223 */ /* 0x000fe2000000000a */
[----:B------:R-:W-:Y:S01]  /*1bd0*/  SEL R31, R12, RZ, !P1 ;  /* 0x000000ff0c1f7207 */ /* 0x000fe20004800000 */
[----:B------:R-:W-:Y:S01]  /*1be0*/  FADD R32, -R15, R32 ;  /* 0x000000200f207221 */ /* 0x000fe20000000100 */
[----:B------:R-:W-:Y:S01]  /*1bf0*/  SEL R33, R33, RZ, !P1 ;  /* 0x000000ff21217207 */ /* 0x000fe20004800000 */
[----:B------:R-:W-:Y:S01]  /*1c00*/  FFMA R11, R20, R11, R17 ;  /* 0x0000000b140b7223 */ /* 0x000fe20000000011 */
[----:B------:R-:W-:Y:S01]  /*1c10*/  SEL R36, R36, RZ, !P1 ;  /* 0x000000ff24247207 */ /* 0x000fe20004800000 */
[----:B------:R-:W-:Y:S01]  /*1c20*/  FADD R28, -R31, R28 ;  /* 0x0000001c1f1c7221 */ /* 0x000fe20000000100 */
[----:B0-----:R-:W-:Y:S01]  /*1c30*/  IMAD.WIDE R8, R2, 0x4, R8 ;  /* 0x0000000402087825 */ /* 0x001fe200078e0208 */
[----:B------:R-:W-:Y:S02]  /*1c40*/  SEL R17, R4, RZ, P2 ;  /* 0x000000ff04117207 */ /* 0x000fe40001000000 */
[----:B------:R-:W-:-:S02]  /*1c50*/  SEL R19, R5, RZ, P2 ;  /* 0x000000ff05137207 */ /* 0x000fc40001000000 */
[----:B------:R-:W-:Y:S02]  /*1c60*/  SEL R20, R6, RZ, P2 ;  /* 0x000000ff06147207 */ /* 0x000fe40001000000 */
[----:B------:R-:W-:Y:S01]  /*1c70*/  SEL R23, R7, RZ, P2 ;  /* 0x000000ff07177207 */ /* 0x000fe20001000000 */
[----:B------:R-:W-:Y:S01]  /*1c80*/  FFMA R4, R28, R3, R31 ;  /* 0x000000031c047223 */ /* 0x000fe2000000001f */
[----:B------:R-:W-:Y:S01]  /*1c90*/  FFMA R5, R18, R29, R13 ;  /* 0x0000001d12057223 */ /* 0x000fe2000000000d */
[----:B------:R-:W-:Y:S01]  /*1ca0*/  FFMA R6, R21, R33, R14 ;  /* 0x0000002115067223 */ /* 0x000fe2000000000e */
[----:B------:R-:W-:Y:S01]  /*1cb0*/  FFMA R7, R32, R36, R15 ;  /* 0x0000002420077223 */ /* 0x000fe2000000000f */
[----:B------:R-:W-:Y:S02]  /*1cc0*/  SEL R12, R0, R17, !P0 ;  /* 0x00000011000c7207 */ /* 0x000fe40004000000 */
[----:B------:R-:W-:Y:S02]  /*1cd0*/  SEL R13, R16, R19, !P0 ;  /* 0x00000013100d7207 */ /* 0x000fe40004000000 */
[----:B------:R-:W-:-:S02]  /*1ce0*/  SEL R14, R11, R20, !P0 ;  /* 0x000000140b0e7207 */ /* 0x000fc40004000000 */
[----:B------:R-:W-:-:S05]  /*1cf0*/  SEL R15, R10, R23, !P0 ;  /* 0x000000170a0f7207 */ /* 0x000fca0004000000 */
[----:B------:R-:W-:Y:S01]  /*1d00*/  STG.E.128 desc[UR4][R8.64], R12 ;  /* 0x0000000c08007986 */ /* 0x000fe2000c101d04 */
[----:B--2---:R-:W-:Y:S02]  /*1d10*/  @P1 SEL R4, R24, RZ, P3 ;  /* 0x000000ff18041207 */ /* 0x004fe40001800000 */
[----:B------:R-:W-:Y:S02]  /*1d20*/  @P1 SEL R5, R25, RZ, P3 ;  /* 0x000000ff19051207 */ /* 0x000fe40001800000 */
[----:B------:R-:W-:Y:S02]  /*1d30*/  @P1 SEL R6, R26, RZ, P3 ;  /* 0x000000ff1a061207 */ /* 0x000fe40001800000 */
[----:B------:R-:W-:-:S05]  /*1d40*/  @P1 SEL R7, R27, RZ, P3 ;  /* 0x000000ff1b071207 */ /* 0x000fca0001800000 */
[----:B------:R-:W-:Y:S01]  /*1d50*/  STG.E.128 desc[UR4][R8.64+0x800], R4 ;  /* 0x0008000408007986 */ /* 0x000fe2000c101d04 */
[----:B------:R-:W-:Y:S05]  /*1d60*/  EXIT ;  /* 0x000000000000794d */ /* 0x000fea0003800000 */
.L_x_0:
[----:B------:R-:W-:-:S00]  /*1d70*/  BRA `(.L_x_0) ;  /* 0xfffffffc00fc7947 */ /* 0x000fc0000383ffff */
[----:B------:R-:W-:-:S00]  /*1d80*/  NOP ;  /* 0x0000000000007918 */ /* 0x000fc00000000000 */
[----:B------:R-:W-:-:S00]  /*1d90*/  NOP ;  /* 0x0000000000007918 */ /* 0x000fc00000000000 */
[----:B------:R-:W-:-:S00]  /*1da0*/  NOP ;  /* 0x0000000000007918 */ /* 0x000fc00000000000 */
[----:B------:R-:W-:-:S00]  /*1db0*/  NOP ;  /* 0x0000000000007918 */ /* 0x000fc00000000000 */
[----:B------:R-:W-:-:S00]  /*1dc0*/  NOP ;  /* 0x0000000000007918 */ /* 0x000fc00000000000 */
[----:B------:R-:W-:-:S00]  /*1dd0*/  NOP ;  /* 0x0000000000007918 */ /* 0x000fc00000000000 */
[----:B------:R-:W-:-:S00]  /*1de0*/  NOP ;  /* 0x0000000000007918 */ /* 0x000fc00000000000 */
[----:B------:R-:W-:-:S00]  /*1df0*/  NOP ;  /* 0x0000000000007918 */ /* 0x000fc00000000000 */
.L_x_1:


//--------------------- .nv.constant0.triton_poi_fused_cat_81 --------------------------
	.section	.nv.constant0.triton_poi_fused_cat_81,"a",@progbits
	.sectionflags	@""
	.align	4
.nv.constant0.triton_poi_fused_cat_81:
	.zero		604
